	.target	sm_90a

	.elftype	@"ET_EXEC"


//--------------------- .note.nv.tkinfo           --------------------------
	.section	.note.nv.tkinfo,"",@"SHT_NOTE"
	.sectionflags	@"SHF_NOTE_NV_TKINFO"
	.tkinfo
        /*0018*/ 	.word	0x00000002
        /*0030*/ 	.string	""
        /*0030*/ 	.string	"ptxas"
        /*0030*/ 	.string	"Cuda compilation tools, release 13.0, V13.0.88"
        /*0030*/ 	.string	"Build cuda_13.0.r13.0/compiler.36424714_0"
        /*0030*/ 	.string	"-arch sm_90a -m 64 "



//--------------------- .note.nv.cuinfo           --------------------------
	.section	.note.nv.cuinfo,"",@"SHT_NOTE"
	.sectionflags	@"SHF_NOTE_NV_CUINFO"
        /*0018*/ 	.short	0x0002
        /*001a*/ 	.short	0x005a
        /*001c*/ 	.short	0x0082
	.zero		2


//--------------------- .nv.info                  --------------------------
	.section	.nv.info,"",@"SHT_CUDA_INFO"
	.align	4


	//----- nvinfo : EIATTR_REGCOUNT
	.align		4
        /*0000*/ 	.byte	0x04, 0x2f
        /*0002*/ 	.short	(.L_15 - .L_14)
	.align		4
.L_14:
        /*0004*/ 	.word	index@(_ZN7cutlass13device_kernelINS_4gemm6kernel13GemmUniversalIN4cute5tupleIJiiiiEEENS1_10collective13CollectiveMmaINS1_34MainloopSm90TmaGmmaWarpSpecializedILi7ENS5_IJNS4_1CILi2EEENSA_ILi1EEESC_EEENS1_32KernelTmaWarpSpecializedPingpongEEENS5_IJNSA_ILi64EEESG_NSA_ILi128EEEEEENS_10bfloat16_tENS5_IJlSC_lEEESJ_SK_NS4_8TiledMMAINS4_8MMA_AtomIJNS4_4SM904GMMA27MMA_64x64x16_F32BF16BF16_SSILNSO_5MajorE0ELSQ_0ELNSO_7ScaleInE1ELSR_1EEEEEENS4_6LayoutINS5_IJSC_SC_SC_EEENS5_IJNSA_ILi0EEESW_SW_EEEEENS5_IJNS4_10UnderscoreESZ_SZ_EEEEENS4_13SM90_TMA_LOADENS4_14ComposedLayoutINS4_7SwizzleILi3ELi4ELi3EEENS4_18smem_ptr_flag_bitsILi16EEENSU_INS5_IJNSA_ILi8EEESG_EEENS5_IJSG_SC_EEEEEEEvNS4_8identityENS4_23SM90_TMA_LOAD_MULTICASTES1C_vS1D_EENS_8epilogue10collective6detail29Sm90TmaWarpSpecializedAdapterINS1H_15DefaultEpilogueISJ_SK_SK_NS1G_6thread17LinearCombinationISJ_Li1EffLNS1L_9ScaleType4KindE0ELNS_15FloatRoundStyleE2ESJ_EENS1_15EpilogueDefaultEEEEEvvEEEEvNT_6ParamsE)
        /*0008*/ 	.word	0x000000a8


	//----- nvinfo : EIATTR_FRAME_SIZE
	.align		4
.L_15:
        /*000c*/ 	.byte	0x04, 0x11
        /*000e*/ 	.short	(.L_17 - .L_16)
	.align		4
.L_16:
        /*0010*/ 	.word	index@(_ZN7cutlass13device_kernelINS_4gemm6kernel13GemmUniversalIN4cute5tupleIJiiiiEEENS1_10collective13CollectiveMmaINS1_34MainloopSm90TmaGmmaWarpSpecializedILi7ENS5_IJNS4_1CILi2EEENSA_ILi1EEESC_EEENS1_32KernelTmaWarpSpecializedPingpongEEENS5_IJNSA_ILi64EEESG_NSA_ILi128EEEEEENS_10bfloat16_tENS5_IJlSC_lEEESJ_SK_NS4_8TiledMMAINS4_8MMA_AtomIJNS4_4SM904GMMA27MMA_64x64x16_F32BF16BF16_SSILNSO_5MajorE0ELSQ_0ELNSO_7ScaleInE1ELSR_1EEEEEENS4_6LayoutINS5_IJSC_SC_SC_EEENS5_IJNSA_ILi0EEESW_SW_EEEEENS5_IJNS4_10UnderscoreESZ_SZ_EEEEENS4_13SM90_TMA_LOADENS4_14ComposedLayoutINS4_7SwizzleILi3ELi4ELi3EEENS4_18smem_ptr_flag_bitsILi16EEENSU_INS5_IJNSA_ILi8EEESG_EEENS5_IJSG_SC_EEEEEEEvNS4_8identityENS4_23SM90_TMA_LOAD_MULTICASTES1C_vS1D_EENS_8epilogue10collective6detail29Sm90TmaWarpSpecializedAdapterINS1H_15DefaultEpilogueISJ_SK_SK_NS1G_6thread17LinearCombinationISJ_Li1EffLNS1L_9ScaleType4KindE0ELNS_15FloatRoundStyleE2ESJ_EENS1_15EpilogueDefaultEEEEEvvEEEEvNT_6ParamsE)
        /*0014*/ 	.word	0x00000008


	//----- nvinfo : EIATTR_MIN_STACK_SIZE
	.align		4
.L_17:
        /*0018*/ 	.byte	0x04, 0x12
        /*001a*/ 	.short	(.L_19 - .L_18)
	.align		4
.L_18:
        /*001c*/ 	.word	index@(_ZN7cutlass13device_kernelINS_4gemm6kernel13GemmUniversalIN4cute5tupleIJiiiiEEENS1_10collective13CollectiveMmaINS1_34MainloopSm90TmaGmmaWarpSpecializedILi7ENS5_IJNS4_1CILi2EEENSA_ILi1EEESC_EEENS1_32KernelTmaWarpSpecializedPingpongEEENS5_IJNSA_ILi64EEESG_NSA_ILi128EEEEEENS_10bfloat16_tENS5_IJlSC_lEEESJ_SK_NS4_8TiledMMAINS4_8MMA_AtomIJNS4_4SM904GMMA27MMA_64x64x16_F32BF16BF16_SSILNSO_5MajorE0ELSQ_0ELNSO_7ScaleInE1ELSR_1EEEEEENS4_6LayoutINS5_IJSC_SC_SC_EEENS5_IJNSA_ILi0EEESW_SW_EEEEENS5_IJNS4_10UnderscoreESZ_SZ_EEEEENS4_13SM90_TMA_LOADENS4_14ComposedLayoutINS4_7SwizzleILi3ELi4ELi3EEENS4_18smem_ptr_flag_bitsILi16EEENSU_INS5_IJNSA_ILi8EEESG_EEENS5_IJSG_SC_EEEEEEEvNS4_8identityENS4_23SM90_TMA_LOAD_MULTICASTES1C_vS1D_EENS_8epilogue10collective6detail29Sm90TmaWarpSpecializedAdapterINS1H_15DefaultEpilogueISJ_SK_SK_NS1G_6thread17LinearCombinationISJ_Li1EffLNS1L_9ScaleType4KindE0ELNS_15FloatRoundStyleE2ESJ_EENS1_15EpilogueDefaultEEEEEvvEEEEvNT_6ParamsE)
        /*0020*/ 	.word	0x00000008
.L_19:


//--------------------- .nv.compat                --------------------------
	.section	.nv.compat,"",@"SHT_CUDA_COMPAT_INFO"
	.align	4
        /*0000*/ 	.byte	0x02, 0x09, 0x01, 0x00, 0x02, 0x02, 0x04, 0x00, 0x02, 0x05, 0x05, 0x00, 0x03, 0x07, 0x01, 0x01
        /*0010*/ 	.byte	0x02, 0x03, 0x01, 0x00, 0x02, 0x06, 0x01, 0x00, 0x04, 0x0b, 0x08, 0x00, 0x00, 0x00, 0x00, 0x00
        /*0020*/ 	.byte	0x00, 0x00, 0x00, 0x00


//--------------------- .nv.info._ZN7cutlass13device_kernelINS_4gemm6kernel13GemmUniversalIN4cute5tupleIJiiiiEEENS1_10collective13CollectiveMmaINS1_34MainloopSm90TmaGmmaWarpSpecializedILi7ENS5_IJNS4_1CILi2EEENSA_ILi1EEESC_EEENS1_32KernelTmaWarpSpecializedPingpongEEENS5_IJNSA_ILi64EEESG_NSA_ILi128EEEEEENS_10bfloat16_tENS5_IJlSC_lEEESJ_SK_NS4_8TiledMMAINS4_8MMA_AtomIJNS4_4SM904GMMA27MMA_64x64x16_F32BF16BF16_SSILNSO_5MajorE0ELSQ_0ELNSO_7ScaleInE1ELSR_1EEEEEENS4_6LayoutINS5_IJSC_SC_SC_EEENS5_IJNSA_ILi0EEESW_SW_EEEEENS5_IJNS4_10UnderscoreESZ_SZ_EEEEENS4_13SM90_TMA_LOADENS4_14ComposedLayoutINS4_7SwizzleILi3ELi4ELi3EEENS4_18smem_ptr_flag_bitsILi16EEENSU_INS5_IJNSA_ILi8EEESG_EEENS5_IJSG_SC_EEEEEEEvNS4_8identityENS4_23SM90_TMA_LOAD_MULTICASTES1C_vS1D_EENS_8epilogue10collective6detail29Sm90TmaWarpSpecializedAdapterINS1H_15DefaultEpilogueISJ_SK_SK_NS1G_6thread17LinearCombinationISJ_Li1EffLNS1L_9ScaleType4KindE0ELNS_15FloatRoundStyleE2ESJ_EENS1_15EpilogueDefaultEEEEEvvEEEEvNT_6ParamsE --------------------------
	.section	.nv.info._ZN7cutlass13device_kernelINS_4gemm6kernel13GemmUniversalIN4cute5tupleIJiiiiEEENS1_10collective13CollectiveMmaINS1_34MainloopSm90TmaGmmaWarpSpecializedILi7ENS5_IJNS4_1CILi2EEENSA_ILi1EEESC_EEENS1_32KernelTmaWarpSpecializedPingpongEEENS5_IJNSA_ILi64EEESG_NSA_ILi128EEEEEENS_10bfloat16_tENS5_IJlSC_lEEESJ_SK_NS4_8TiledMMAINS4_8MMA_AtomIJNS4_4SM904GMMA27MMA_64x64x16_F32BF16BF16_SSILNSO_5MajorE0ELSQ_0ELNSO_7ScaleInE1ELSR_1EEEEEENS4_6LayoutINS5_IJSC_SC_SC_EEENS5_IJNSA_ILi0EEESW_SW_EEEEENS5_IJNS4_10UnderscoreESZ_SZ_EEEEENS4_13SM90_TMA_LOADENS4_14ComposedLayoutINS4_7SwizzleILi3ELi4ELi3EEENS4_18smem_ptr_flag_bitsILi16EEENSU_INS5_IJNSA_ILi8EEESG_EEENS5_IJSG_SC_EEEEEEEvNS4_8identityENS4_23SM90_TMA_LOAD_MULTICASTES1C_vS1D_EENS_8epilogue10collective6detail29Sm90TmaWarpSpecializedAdapterINS1H_15DefaultEpilogueISJ_SK_SK_NS1G_6thread17LinearCombinationISJ_Li1EffLNS1L_9ScaleType4KindE0ELNS_15FloatRoundStyleE2ESJ_EENS1_15EpilogueDefaultEEEEEvvEEEEvNT_6ParamsE,"",@"SHT_CUDA_INFO"
	.sectionflags	@""
	.align	4


	//----- nvinfo : EIATTR_CUDA_API_VERSION
	.align		4
        /*0000*/ 	.byte	0x04, 0x37
        /*0002*/ 	.short	(.L_21 - .L_20)
.L_20:
        /*0004*/ 	.word	0x00000082


	//----- nvinfo : EIATTR_KPARAM_INFO
	.align		4
.L_21:
        /*0008*/ 	.byte	0x04, 0x17
        /*000a*/ 	.short	(.L_23 - .L_22)
.L_22:
        /*000c*/ 	.word	0x00000000
        /*0010*/ 	.short	0x0000
        /*0012*/ 	.short	0x0070
        /*0014*/ 	.byte	0x00, 0xf0, 0x01, 0x10


	//----- nvinfo : EIATTR_SPARSE_MMA_MASK
	.align		4
.L_23:
        /*0018*/ 	.byte	0x03, 0x50
        /*001a*/ 	.short	0x0000


	//----- nvinfo : EIATTR_MAXREG_COUNT
	.align		4
        /*001c*/ 	.byte	0x03, 0x1b
        /*001e*/ 	.short	0x00a8


	//----- nvinfo : EIATTR_NUM_BARRIERS
	.align		4
        /*0020*/ 	.byte	0x02, 0x4c
        /*0022*/ 	.byte	0x01
	.zero		1


	//----- nvinfo : EIATTR_EXTERNS
	.align		4
        /*0024*/ 	.byte	0x04, 0x0f
        /*0026*/ 	.short	(.L_25 - .L_24)


	//   ....[0]....
	.align		4
.L_24:
        /*0028*/ 	.word	index@(__assertfail)


	//----- nvinfo : EIATTR_ANNOTATIONS
	.align		4
.L_25:
        /*002c*/ 	.byte	0x04, 0x55
        /*002e*/ 	.short	(.L_27 - .L_26)


	//   ....[0]....
.L_26:
        /*0030*/ 	.word	0x00000001
        /*0034*/ 	.byte	0x10, 0x0e, 0x00, 0x00, 0x01, 0x00, 0x00, 0x00, 0xe0, 0x14, 0x00, 0x00, 0x01, 0x00, 0x00, 0x00
        /*0044*/ 	.byte	0xb0, 0x49, 0x00, 0x00, 0x01, 0x00, 0x00, 0x00, 0xc0, 0x56, 0x00, 0x00


	//----- nvinfo : EIATTR_MERCURY_ISA_VERSION
	.align		4
.L_27:
        /*0050*/ 	.byte	0x03, 0x5f
        /*0052*/ 	.short	0x0101


	//----- nvinfo : EIATTR_INT_WARP_WIDE_INSTR_OFFSETS
	.align		4
        /*0054*/ 	.byte	0x04, 0x31
        /*0056*/ 	.short	(.L_29 - .L_28)


	//   ....[0]....
.L_28:
        /*0058*/ 	.word	0x00000550


	//   ....[1]....
        /*005c*/ 	.word	0x00000570


	//   ....[2]....
        /*0060*/ 	.word	0x00000590


	//   ....[3]....
        /*0064*/ 	.word	0x00000650


	//   ....[4]....
        /*0068*/ 	.word	0x00000670


	//   ....[5]....
        /*006c*/ 	.word	0x000006d0


	//   ....[6]....
        /*0070*/ 	.word	0x000007e0


	//   ....[7]....
        /*0074*/ 	.word	0x00000810


	//----- nvinfo : EIATTR_COOP_GROUP_MASK_REGIDS
	.align		4
.L_29:
        /*0078*/ 	.byte	0x04, 0x29
        /*007a*/ 	.short	(.L_31 - .L_30)


	//   ....[0]....
.L_30:
        /*007c*/ 	.word	0xffffffff


	//   ....[1]....
        /*0080*/ 	.word	0xffffffff


	//   ....[2]....
        /*0084*/ 	.word	0xffffffff


	//   ....[3]....
        /*0088*/ 	.word	0xffffffff


	//   ....[4]....
        /*008c*/ 	.word	0xffffffff


	//   ....[5]....
        /*0090*/ 	.word	0xffffffff


	//   ....[6]....
        /*0094*/ 	.word	0xffffffff


	//----- nvinfo : EIATTR_COOP_GROUP_INSTR_OFFSETS
	.align		4
.L_31:
        /*0098*/ 	.byte	0x04, 0x28
        /*009a*/ 	.short	(.L_33 - .L_32)


	//   ....[0]....
.L_32:
        /*009c*/ 	.word	0x00000070


	//   ....[1]....
        /*00a0*/ 	.word	0x00000080


	//   ....[2]....
        /*00a4*/ 	.word	0x00000140


	//   ....[3]....
        /*00a8*/ 	.word	0x00000330


	//   ....[4]....
        /*00ac*/ 	.word	0x00000370


	//   ....[5]....
        /*00b0*/ 	.word	0x000003f0


	//   ....[6]....
        /*00b4*/ 	.word	0x000009c0


	//----- nvinfo : EIATTR_REG_RECONFIG
	.align		4
.L_33:
        /*00b8*/ 	.byte	0x01, 0x54
	.zero		2


	//----- nvinfo : EIATTR_SYSCALL_OFFSETS
	.align		4
        /*00bc*/ 	.byte	0x04, 0x46
        /*00be*/ 	.short	(.L_35 - .L_34)


	//   ....[0]....
.L_34:
        /*00c0*/ 	.word	0x000019d0


	//----- nvinfo : EIATTR_MBARRIER_INSTR_OFFSETS
	.align		4
.L_35:
        /*00c4*/ 	.byte	0x04, 0x39
        /*00c6*/ 	.short	(.L_37 - .L_36)


	//   ....[0]....
.L_36:
        /*00c8*/ 	.word	0x00000240
        /*00cc*/ 	.word	0x000000ff
        /*00d0*/ 	.word	0x00000000
        /*00d4*/ 	.short	0x0100
        /*00d6*/ 	.byte	0x08
	.zero		1


	//   ....[1]....
        /*00d8*/ 	.word	0x00000250
        /*00dc*/ 	.word	0x000000ff
        /*00e0*/ 	.word	0x00000038
        /*00e4*/ 	.short	0x0100
        /*00e6*/ 	.byte	0x08
	.zero		1


	//   ....[2]....
        /*00e8*/ 	.word	0x00000260
        /*00ec*/ 	.word	0x000000ff
        /*00f0*/ 	.word	0x00000008
        /*00f4*/ 	.short	0x0100
        /*00f6*/ 	.byte	0x08
	.zero		1


	//   ....[3]....
        /*00f8*/ 	.word	0x00000270
        /*00fc*/ 	.word	0x000000ff
        /*0100*/ 	.word	0x00000040
        /*0104*/ 	.short	0x0100
        /*0106*/ 	.byte	0x08
	.zero		1


	//   ....[4]....
        /*0108*/ 	.word	0x00000280
        /*010c*/ 	.word	0x000000ff
        /*0110*/ 	.word	0x00000010
        /*0114*/ 	.short	0x0100
        /*0116*/ 	.byte	0x08
	.zero		1


	//   ....[5]....
        /*0118*/ 	.word	0x00000290
        /*011c*/ 	.word	0x000000ff
        /*0120*/ 	.word	0x00000048
        /*0124*/ 	.short	0x0100
        /*0126*/ 	.byte	0x08
	.zero		1


	//   ....[6]....
        /*0128*/ 	.word	0x000002a0
        /*012c*/ 	.word	0x000000ff
        /*0130*/ 	.word	0x00000018
        /*0134*/ 	.short	0x0100
        /*0136*/ 	.byte	0x08
	.zero		1


	//   ....[7]....
        /*0138*/ 	.word	0x000002b0
        /*013c*/ 	.word	0x000000ff
        /*0140*/ 	.word	0x00000050
        /*0144*/ 	.short	0x0100
        /*0146*/ 	.byte	0x08
	.zero		1


	//   ....[8]....
        /*0148*/ 	.word	0x000002c0
        /*014c*/ 	.word	0x000000ff
        /*0150*/ 	.word	0x00000020
        /*0154*/ 	.short	0x0100
        /*0156*/ 	.byte	0x08
	.zero		1


	//   ....[9]....
        /*0158*/ 	.word	0x000002d0
        /*015c*/ 	.word	0x000000ff
        /*0160*/ 	.word	0x00000058
        /*0164*/ 	.short	0x0100
        /*0166*/ 	.byte	0x08
	.zero		1


	//   ....[10]....
        /*0168*/ 	.word	0x000002e0
        /*016c*/ 	.word	0x000000ff
        /*0170*/ 	.word	0x00000028
        /*0174*/ 	.short	0x0100
        /*0176*/ 	.byte	0x08
	.zero		1


	//   ....[11]....
        /*0178*/ 	.word	0x000002f0
        /*017c*/ 	.word	0x000000ff
        /*0180*/ 	.word	0x00000060
        /*0184*/ 	.short	0x0100
        /*0186*/ 	.byte	0x08
	.zero		1


	//   ....[12]....
        /*0188*/ 	.word	0x00000300
        /*018c*/ 	.word	0x000000ff
        /*0190*/ 	.word	0x00000030
        /*0194*/ 	.short	0x0100
        /*0196*/ 	.byte	0x08
	.zero		1


	//   ....[13]....
        /*0198*/ 	.word	0x00000310
        /*019c*/ 	.word	0x000000ff
        /*01a0*/ 	.word	0x00000068
        /*01a4*/ 	.short	0x0100
        /*01a6*/ 	.byte	0x08
	.zero		1


	//   ....[14]....
        /*01a8*/ 	.word	0x00000860
        /*01ac*/ 	.word	0x000000ff
        /*01b0*/ 	.word	0x000000a0
        /*01b4*/ 	.short	0x0100
        /*01b6*/ 	.byte	0x08
	.zero		1


	//   ....[15]....
        /*01b8*/ 	.word	0x000008f0
        /*01bc*/ 	.word	0x000000ff
        /*01c0*/ 	.word	0x000000a8
        /*01c4*/ 	.short	0x0100
        /*01c6*/ 	.byte	0x08
	.zero		1


	//   ....[16]....
        /*01c8*/ 	.word	0x00000940
        /*01cc*/ 	.word	0x000000ff
        /*01d0*/ 	.word	0x00000080
        /*01d4*/ 	.short	0x0100
        /*01d6*/ 	.byte	0x09
	.zero		1


	//   ....[17]....
        /*01d8*/ 	.word	0x00000950
        /*01dc*/ 	.word	0x000000ff
        /*01e0*/ 	.word	0x00000088
        /*01e4*/ 	.short	0x0100
        /*01e6*/ 	.byte	0x09
	.zero		1


	//   ....[18]....
        /*01e8*/ 	.word	0x00000960
        /*01ec*/ 	.word	0x000000ff
        /*01f0*/ 	.word	0x00000090
        /*01f4*/ 	.short	0x0100
        /*01f6*/ 	.byte	0x09
	.zero		1


	//   ....[19]....
        /*01f8*/ 	.word	0x00000970
        /*01fc*/ 	.word	0x000000ff
        /*0200*/ 	.word	0x00000098
        /*0204*/ 	.short	0x0100
        /*0206*/ 	.byte	0x09
	.zero		1


	//   ....[20]....
        /*0208*/ 	.word	0x00001890
        /*020c*/ 	.word	0x000000ff
        /*0210*/ 	.word	0xfffffff8
        /*0214*/ 	.short	0x010a
        /*0216*/ 	.byte	0x2b
	.zero		1


	//   ....[21]....
        /*0218*/ 	.word	0x00001a50
        /*021c*/ 	.word	0x00000003
        /*0220*/ 	.word	0x00000000
        /*0224*/ 	.short	0x010a
        /*0226*/ 	.byte	0x3f
	.zero		1


	//   ....[22]....
        /*0228*/ 	.word	0x00001a90
        /*022c*/ 	.word	0x00000003
        /*0230*/ 	.word	0x00000000
        /*0234*/ 	.short	0x010a
        /*0236*/ 	.byte	0x3f
	.zero		1


	//   ....[23]....
        /*0238*/ 	.word	0x00001f50
        /*023c*/ 	.word	0x000000ff
        /*0240*/ 	.word	0x00000000
        /*0244*/ 	.short	0x010a
        /*0246*/ 	.byte	0x04
	.zero		1


	//   ....[24]....
        /*0248*/ 	.word	0x00001f90
        /*024c*/ 	.word	0x000000ff
        /*0250*/ 	.word	0x00000000
        /*0254*/ 	.short	0x010a
        /*0256*/ 	.byte	0x04
	.zero		1


	//   ....[25]....
        /*0258*/ 	.word	0x000023b0
        /*025c*/ 	.word	0x00000005
        /*0260*/ 	.word	0x00000000
        /*0264*/ 	.short	0x0101
        /*0266*/ 	.byte	0x3f
	.zero		1


	//   ....[26]....
        /*0268*/ 	.word	0x000024c0
        /*026c*/ 	.word	0x00000003
        /*0270*/ 	.word	0x00000000
        /*0274*/ 	.short	0x0101
        /*0276*/ 	.byte	0x30
	.zero		1


	//   ....[27]....
        /*0278*/ 	.word	0x000025f0
        /*027c*/ 	.word	0x00000000
        /*0280*/ 	.word	0x00000000
        /*0284*/ 	.short	0x0101
        /*0286*/ 	.byte	0x3f
	.zero		1


	//   ....[28]....
        /*0288*/ 	.word	0x00002670
        /*028c*/ 	.word	0x000000ff
        /*0290*/ 	.word	0x00000008
        /*0294*/ 	.short	0x010a
        /*0296*/ 	.byte	0x2b
	.zero		1


	//   ....[29]....
        /*0298*/ 	.word	0x000049f0
        /*029c*/ 	.word	0x00000000
        /*02a0*/ 	.word	0x00000000
        /*02a4*/ 	.short	0x0101
        /*02a6*/ 	.byte	0x30
	.zero		1


	//   ....[30]....
        /*02a8*/ 	.word	0x00005350
        /*02ac*/ 	.word	0x0000000d
        /*02b0*/ 	.word	0x00000038
        /*02b4*/ 	.short	0x010a
        /*02b6*/ 	.byte	0x3f
	.zero		1


	//   ....[31]....
        /*02b8*/ 	.word	0x00005820
        /*02bc*/ 	.word	0x00000006
        /*02c0*/ 	.word	0x000000a8
        /*02c4*/ 	.short	0x0101
        /*02c6*/ 	.byte	0x3f
	.zero		1


	//   ....[32]....
        /*02c8*/ 	.word	0x00005f40
        /*02cc*/ 	.word	0x00000007
        /*02d0*/ 	.word	0x00000000
        /*02d4*/ 	.short	0x010a
        /*02d6*/ 	.byte	0x3f
	.zero		1


	//   ....[33]....
        /*02d8*/ 	.word	0x00005fc0
        /*02dc*/ 	.word	0x00000006
        /*02e0*/ 	.word	0x00000000
        /*02e4*/ 	.short	0x010a
        /*02e6*/ 	.byte	0x3f
	.zero		1


	//   ....[34]....
        /*02e8*/ 	.word	0x00006050
        /*02ec*/ 	.word	0x00000007
        /*02f0*/ 	.word	0x00000000
        /*02f4*/ 	.short	0x010a
        /*02f6*/ 	.byte	0x3f
	.zero		1


	//   ....[35]....
        /*02f8*/ 	.word	0x000060e0
        /*02fc*/ 	.word	0x00000006
        /*0300*/ 	.word	0x00000000
        /*0304*/ 	.short	0x010a
        /*0306*/ 	.byte	0x3f
	.zero		1


	//   ....[36]....
        /*0308*/ 	.word	0x00006170
        /*030c*/ 	.word	0x00000007
        /*0310*/ 	.word	0x00000000
        /*0314*/ 	.short	0x010a
        /*0316*/ 	.byte	0x3f
	.zero		1


	//   ....[37]....
        /*0318*/ 	.word	0x00006200
        /*031c*/ 	.word	0x00000006
        /*0320*/ 	.word	0x00000000
        /*0324*/ 	.short	0x010a
        /*0326*/ 	.byte	0x3f
	.zero		1


	//   ....[38]....
        /*0328*/ 	.word	0x00006290
        /*032c*/ 	.word	0x00000005
        /*0330*/ 	.word	0x00000000
        /*0334*/ 	.short	0x010a
        /*0336*/ 	.byte	0x3f
	.zero		1


	//   ....[39]....
        /*0338*/ 	.word	0x00006300
        /*033c*/ 	.word	0x00000003
        /*0340*/ 	.word	0xfffffff8
        /*0344*/ 	.short	0x010a
        /*0346*/ 	.byte	0x3f
	.zero		1


	//   ....[40]....
        /*0348*/ 	.word	0x00006350
        /*034c*/ 	.word	0x00000003
        /*0350*/ 	.word	0x00000000
        /*0354*/ 	.short	0x010a
        /*0356*/ 	.byte	0x3f
	.zero		1


	//   ....[41]....
        /*0358*/ 	.word	0x000063b0
        /*035c*/ 	.word	0x00000005
        /*0360*/ 	.word	0x00000000
        /*0364*/ 	.short	0x010a
        /*0366*/ 	.byte	0x3f
	.zero		1


	//   ....[42]....
        /*0368*/ 	.word	0x00006410
        /*036c*/ 	.word	0x00000003
        /*0370*/ 	.word	0x00000008
        /*0374*/ 	.short	0x010a
        /*0376*/ 	.byte	0x3f
	.zero		1


	//   ....[43]....
        /*0378*/ 	.word	0x000064e0
        /*037c*/ 	.word	0x0000000d
        /*0380*/ 	.word	0x00000038
        /*0384*/ 	.short	0x010a
        /*0386*/ 	.byte	0x3f
	.zero		1


	//   ....[44]....
        /*0388*/ 	.word	0x000065b0
        /*038c*/ 	.word	0x00000007
        /*0390*/ 	.word	0x00000000
        /*0394*/ 	.short	0x010a
        /*0396*/ 	.byte	0x3f
	.zero		1


	//   ....[45]....
        /*0398*/ 	.word	0x00006600
        /*039c*/ 	.word	0x00000006
        /*03a0*/ 	.word	0x00000000
        /*03a4*/ 	.short	0x010a
        /*03a6*/ 	.byte	0x3f
	.zero		1


	//   ....[46]....
        /*03a8*/ 	.word	0x00006650
        /*03ac*/ 	.word	0x00000007
        /*03b0*/ 	.word	0x00000000
        /*03b4*/ 	.short	0x010a
        /*03b6*/ 	.byte	0x3f
	.zero		1


	//   ....[47]....
        /*03b8*/ 	.word	0x000066a0
        /*03bc*/ 	.word	0x00000006
        /*03c0*/ 	.word	0x00000000
        /*03c4*/ 	.short	0x010a
        /*03c6*/ 	.byte	0x3f
	.zero		1


	//   ....[48]....
        /*03c8*/ 	.word	0x000066f0
        /*03cc*/ 	.word	0x00000007
        /*03d0*/ 	.word	0x00000000
        /*03d4*/ 	.short	0x010a
        /*03d6*/ 	.byte	0x3f
	.zero		1


	//   ....[49]....
        /*03d8*/ 	.word	0x00006740
        /*03dc*/ 	.word	0x00000006
        /*03e0*/ 	.word	0x00000000
        /*03e4*/ 	.short	0x010a
        /*03e6*/ 	.byte	0x3f
	.zero		1


	//----- nvinfo : EIATTR_NUM_MBARRIERS
	.align		4
.L_37:
        /*03e8*/ 	.byte	0x03, 0x38
        /*03ea*/ 	.short	0x0014


	//----- nvinfo : EIATTR_EXIT_INSTR_OFFSETS
	.align		4
        /*03ec*/ 	.byte	0x04, 0x1c
        /*03ee*/ 	.short	(.L_39 - .L_38)


	//   ....[0]....
.L_38:
        /*03f0*/ 	.word	0x00001470


	//   ....[1]....
        /*03f4*/ 	.word	0x000014d0


	//   ....[2]....
        /*03f8*/ 	.word	0x00005030


	//   ....[3]....
        /*03fc*/ 	.word	0x00005060


	//   ....[4]....
        /*0400*/ 	.word	0x000062e0


	//----- nvinfo : EIATTR_MAX_THREADS
	.align		4
.L_39:
        /*0404*/ 	.byte	0x04, 0x05
        /*0406*/ 	.short	(.L_41 - .L_40)
.L_40:
        /*0408*/ 	.word	0x00000180
        /*040c*/ 	.word	0x00000001
        /*0410*/ 	.word	0x00000001


	//----- nvinfo : EIATTR_CRS_STACK_SIZE
	.align		4
.L_41:
        /*0414*/ 	.byte	0x04, 0x1e
        /*0416*/ 	.short	(.L_43 - .L_42)
.L_42:
        /*0418*/ 	.word	0x00000000


	//----- nvinfo : EIATTR_CBANK_PARAM_SIZE
	.align		4
.L_43:
        /*041c*/ 	.byte	0x03, 0x19
        /*041e*/ 	.short	0x0470


	//----- nvinfo : EIATTR_PARAM_CBANK
	.align		4
        /*0420*/ 	.byte	0x04, 0x0a
        /*0422*/ 	.short	(.L_45 - .L_44)
	.align		4
.L_44:
        /*0424*/ 	.word	index@(.nv.constant0._ZN7cutlass13device_kernelINS_4gemm6kernel13GemmUniversalIN4cute5tupleIJiiiiEEENS1_10collective13CollectiveMmaINS1_34MainloopSm90TmaGmmaWarpSpecializedILi7ENS5_IJNS4_1CILi2EEENSA_ILi1EEESC_EEENS1_32KernelTmaWarpSpecializedPingpongEEENS5_IJNSA_ILi64EEESG_NSA_ILi128EEEEEENS_10bfloat16_tENS5_IJlSC_lEEESJ_SK_NS4_8TiledMMAINS4_8MMA_AtomIJNS4_4SM904GMMA27MMA_64x64x16_F32BF16BF16_SSILNSO_5MajorE0ELSQ_0ELNSO_7ScaleInE1ELSR_1EEEEEENS4_6LayoutINS5_IJSC_SC_SC_EEENS5_IJNSA_ILi0EEESW_SW_EEEEENS5_IJNS4_10UnderscoreESZ_SZ_EEEEENS4_13SM90_TMA_LOADENS4_14ComposedLayoutINS4_7SwizzleILi3ELi4ELi3EEENS4_18smem_ptr_flag_bitsILi16EEENSU_INS5_IJNSA_ILi8EEESG_EEENS5_IJSG_SC_EEEEEEEvNS4_8identityENS4_23SM90_TMA_LOAD_MULTICASTES1C_vS1D_EENS_8epilogue10collective6detail29Sm90TmaWarpSpecializedAdapterINS1H_15DefaultEpilogueISJ_SK_SK_NS1G_6thread17LinearCombinationISJ_Li1EffLNS1L_9ScaleType4KindE0ELNS_15FloatRoundStyleE2ESJ_EENS1_15EpilogueDefaultEEEEEvvEEEEvNT_6ParamsE)
        /*0428*/ 	.short	0x0210
        /*042a*/ 	.short	0x0470


	//----- nvinfo : EIATTR_SW_WAR
	.align		4
.L_45:
        /*042c*/ 	.byte	0x04, 0x36
        /*042e*/ 	.short	(.L_47 - .L_46)
.L_46:
        /*0430*/ 	.word	0x00000008
.L_47:


//--------------------- .nv.callgraph             --------------------------
	.section	.nv.callgraph,"",@"SHT_CUDA_CALLGRAPH"
	.align	4
	.sectionentsize	8
	.align		4
        /*0000*/ 	.word	0x00000000
	.align		4
        /*0004*/ 	.word	0xffffffff
	.align		4
        /*0008*/ 	.word	index@(_ZN7cutlass13device_kernelINS_4gemm6kernel13GemmUniversalIN4cute5tupleIJiiiiEEENS1_10collective13CollectiveMmaINS1_34MainloopSm90TmaGmmaWarpSpecializedILi7ENS5_IJNS4_1CILi2EEENSA_ILi1EEESC_EEENS1_32KernelTmaWarpSpecializedPingpongEEENS5_IJNSA_ILi64EEESG_NSA_ILi128EEEEEENS_10bfloat16_tENS5_IJlSC_lEEESJ_SK_NS4_8TiledMMAINS4_8MMA_AtomIJNS4_4SM904GMMA27MMA_64x64x16_F32BF16BF16_SSILNSO_5MajorE0ELSQ_0ELNSO_7ScaleInE1ELSR_1EEEEEENS4_6LayoutINS5_IJSC_SC_SC_EEENS5_IJNSA_ILi0EEESW_SW_EEEEENS5_IJNS4_10UnderscoreESZ_SZ_EEEEENS4_13SM90_TMA_LOADENS4_14ComposedLayoutINS4_7SwizzleILi3ELi4ELi3EEENS4_18smem_ptr_flag_bitsILi16EEENSU_INS5_IJNSA_ILi8EEESG_EEENS5_IJSG_SC_EEEEEEEvNS4_8identityENS4_23SM90_TMA_LOAD_MULTICASTES1C_vS1D_EENS_8epilogue10collective6detail29Sm90TmaWarpSpecializedAdapterINS1H_15DefaultEpilogueISJ_SK_SK_NS1G_6thread17LinearCombinationISJ_Li1EffLNS1L_9ScaleType4KindE0ELNS_15FloatRoundStyleE2ESJ_EENS1_15EpilogueDefaultEEEEEvvEEEEvNT_6ParamsE)
	.align		4
        /*000c*/ 	.word	index@(__assertfail)
	.align		4
        /*0010*/ 	.word	0x00000000
	.align		4
        /*0014*/ 	.word	0xfffffffe
	.align		4
        /*0018*/ 	.word	0x00000000
	.align		4
        /*001c*/ 	.word	0xfffffffd
	.align		4
        /*0020*/ 	.word	0x00000000
	.align		4
        /*0024*/ 	.word	0xfffffffc


//--------------------- .nv.constant4             --------------------------
	.section	.nv.constant4,"a",@progbits
	.align	8
	.align		8
.nv.constant4:
        /*0000*/ 	.dword	__assertfail
	.align		8
        /*0008*/ 	.dword	__unnamed_1
	.align		8
        /*0010*/ 	.dword	_ZN39_INTERNAL_be278968_4_k_cu_3e69638e_33854cuda3std3__45__cpo5beginE
	.align		8
        /*0018*/ 	.dword	_ZN39_INTERNAL_be278968_4_k_cu_3e69638e_33854cuda3std3__45__cpo3endE
	.align		8
        /*0020*/ 	.dword	_ZN39_INTERNAL_be278968_4_k_cu_3e69638e_33854cuda3std3__45__cpo6cbeginE
	.align		8
        /*0028*/ 	.dword	_ZN39_INTERNAL_be278968_4_k_cu_3e69638e_33854cuda3std3__45__cpo4cendE
	.align		8
        /*0030*/ 	.dword	_ZN39_INTERNAL_be278968_4_k_cu_3e69638e_33854cuda3std3__441_GLOBAL__N__be278968_4_k_cu_3e69638e_33856ignoreE
	.align		8
        /*0038*/ 	.dword	_ZN39_INTERNAL_be278968_4_k_cu_3e69638e_33854cuda3std3__419piecewise_constructE
	.align		8
        /*0040*/ 	.dword	_ZN39_INTERNAL_be278968_4_k_cu_3e69638e_33854cuda3std3__48in_placeE
	.align		8
        /*0048*/ 	.dword	_ZN39_INTERNAL_be278968_4_k_cu_3e69638e_33854cuda3std6ranges3__45__cpo4swapE
	.align		8
        /*0050*/ 	.dword	_ZN39_INTERNAL_be278968_4_k_cu_3e69638e_33854cuda3std6ranges3__45__cpo9iter_moveE
	.align		8
        /*0058*/ 	.dword	_ZN39_INTERNAL_be278968_4_k_cu_3e69638e_33854cute7productE
	.align		8
        /*0060*/ 	.dword	_ZN39_INTERNAL_be278968_4_k_cu_3e69638e_33854cute1_E
	.align		8
        /*0068*/ 	.dword	$str$22
	.align		8
        /*0070*/ 	.dword	$str$23


//--------------------- .text._ZN7cutlass13device_kernelINS_4gemm6kernel13GemmUniversalIN4cute5tupleIJiiiiEEENS1_10collective13CollectiveMmaINS1_34MainloopSm90TmaGmmaWarpSpecializedILi7ENS5_IJNS4_1CILi2EEENSA_ILi1EEESC_EEENS1_32KernelTmaWarpSpecializedPingpongEEENS5_IJNSA_ILi64EEESG_NSA_ILi128EEEEEENS_10bfloat16_tENS5_IJlSC_lEEESJ_SK_NS4_8TiledMMAINS4_8MMA_AtomIJNS4_4SM904GMMA27MMA_64x64x16_F32BF16BF16_SSILNSO_5MajorE0ELSQ_0ELNSO_7ScaleInE1ELSR_1EEEEEENS4_6LayoutINS5_IJSC_SC_SC_EEENS5_IJNSA_ILi0EEESW_SW_EEEEENS5_IJNS4_10UnderscoreESZ_SZ_EEEEENS4_13SM90_TMA_LOADENS4_14ComposedLayoutINS4_7SwizzleILi3ELi4ELi3EEENS4_18smem_ptr_flag_bitsILi16EEENSU_INS5_IJNSA_ILi8EEESG_EEENS5_IJSG_SC_EEEEEEEvNS4_8identityENS4_23SM90_TMA_LOAD_MULTICASTES1C_vS1D_EENS_8epilogue10collective6detail29Sm90TmaWarpSpecializedAdapterINS1H_15DefaultEpilogueISJ_SK_SK_NS1G_6thread17LinearCombinationISJ_Li1EffLNS1L_9ScaleType4KindE0ELNS_15FloatRoundStyleE2ESJ_EENS1_15EpilogueDefaultEEEEEvvEEEEvNT_6ParamsE --------------------------
	.section	.text._ZN7cutlass13device_kernelINS_4gemm6kernel13GemmUniversalIN4cute5tupleIJiiiiEEENS1_10collective13CollectiveMmaINS1_34MainloopSm90TmaGmmaWarpSpecializedILi7ENS5_IJNS4_1CILi2EEENSA_ILi1EEESC_EEENS1_32KernelTmaWarpSpecializedPingpongEEENS5_IJNSA_ILi64EEESG_NSA_ILi128EEEEEENS_10bfloat16_tENS5_IJlSC_lEEESJ_SK_NS4_8TiledMMAINS4_8MMA_AtomIJNS4_4SM904GMMA27MMA_64x64x16_F32BF16BF16_SSILNSO_5MajorE0ELSQ_0ELNSO_7ScaleInE1ELSR_1EEEEEENS4_6LayoutINS5_IJSC_SC_SC_EEENS5_IJNSA_ILi0EEESW_SW_EEEEENS5_IJNS4_10UnderscoreESZ_SZ_EEEEENS4_13SM90_TMA_LOADENS4_14ComposedLayoutINS4_7SwizzleILi3ELi4ELi3EEENS4_18smem_ptr_flag_bitsILi16EEENSU_INS5_IJNSA_ILi8EEESG_EEENS5_IJSG_SC_EEEEEEEvNS4_8identityENS4_23SM90_TMA_LOAD_MULTICASTES1C_vS1D_EENS_8epilogue10collective6detail29Sm90TmaWarpSpecializedAdapterINS1H_15DefaultEpilogueISJ_SK_SK_NS1G_6thread17LinearCombinationISJ_Li1EffLNS1L_9ScaleType4KindE0ELNS_15FloatRoundStyleE2ESJ_EENS1_15EpilogueDefaultEEEEEvvEEEEvNT_6ParamsE,"ax",@progbits
	.align	128
.text._ZN7cutlass13device_kernelINS_4gemm6kernel13GemmUniversalIN4cute5tupleIJiiiiEEENS1_10collective13CollectiveMmaINS1_34MainloopSm90TmaGmmaWarpSpecializedILi7ENS5_IJNS4_1CILi2EEENSA_ILi1EEESC_EEENS1_32KernelTmaWarpSpecializedPingpongEEENS5_IJNSA_ILi64EEESG_NSA_ILi128EEEEEENS_10bfloat16_tENS5_IJlSC_lEEESJ_SK_NS4_8TiledMMAINS4_8MMA_AtomIJNS4_4SM904GMMA27MMA_64x64x16_F32BF16BF16_SSILNSO_5MajorE0ELSQ_0ELNSO_7ScaleInE1ELSR_1EEEEEENS4_6LayoutINS5_IJSC_SC_SC_EEENS5_IJNSA_ILi0EEESW_SW_EEEEENS5_IJNS4_10UnderscoreESZ_SZ_EEEEENS4_13SM90_TMA_LOADENS4_14ComposedLayoutINS4_7SwizzleILi3ELi4ELi3EEENS4_18smem_ptr_flag_bitsILi16EEENSU_INS5_IJNSA_ILi8EEESG_EEENS5_IJSG_SC_EEEEEEEvNS4_8identityENS4_23SM90_TMA_LOAD_MULTICASTES1C_vS1D_EENS_8epilogue10collective6detail29Sm90TmaWarpSpecializedAdapterINS1H_15DefaultEpilogueISJ_SK_SK_NS1G_6thread17LinearCombinationISJ_Li1EffLNS1L_9ScaleType4KindE0ELNS_15FloatRoundStyleE2ESJ_EENS1_15EpilogueDefaultEEEEEvvEEEEvNT_6ParamsE:
        .type           _ZN7cutlass13device_kernelINS_4gemm6kernel13GemmUniversalIN4cute5tupleIJiiiiEEENS1_10collective13CollectiveMmaINS1_34MainloopSm90TmaGmmaWarpSpecializedILi7ENS5_IJNS4_1CILi2EEENSA_ILi1EEESC_EEENS1_32KernelTmaWarpSpecializedPingpongEEENS5_IJNSA_ILi64EEESG_NSA_ILi128EEEEEENS_10bfloat16_tENS5_IJlSC_lEEESJ_SK_NS4_8TiledMMAINS4_8MMA_AtomIJNS4_4SM904GMMA27MMA_64x64x16_F32BF16BF16_SSILNSO_5MajorE0ELSQ_0ELNSO_7ScaleInE1ELSR_1EEEEEENS4_6LayoutINS5_IJSC_SC_SC_EEENS5_IJNSA_ILi0EEESW_SW_EEEEENS5_IJNS4_10UnderscoreESZ_SZ_EEEEENS4_13SM90_TMA_LOADENS4_14ComposedLayoutINS4_7SwizzleILi3ELi4ELi3EEENS4_18smem_ptr_flag_bitsILi16EEENSU_INS5_IJNSA_ILi8EEESG_EEENS5_IJSG_SC_EEEEEEEvNS4_8identityENS4_23SM90_TMA_LOAD_MULTICASTES1C_vS1D_EENS_8epilogue10collective6detail29Sm90TmaWarpSpecializedAdapterINS1H_15DefaultEpilogueISJ_SK_SK_NS1G_6thread17LinearCombinationISJ_Li1EffLNS1L_9ScaleType4KindE0ELNS_15FloatRoundStyleE2ESJ_EENS1_15EpilogueDefaultEEEEEvvEEEEvNT_6ParamsE,@function
        .size           _ZN7cutlass13device_kernelINS_4gemm6kernel13GemmUniversalIN4cute5tupleIJiiiiEEENS1_10collective13CollectiveMmaINS1_34MainloopSm90TmaGmmaWarpSpecializedILi7ENS5_IJNS4_1CILi2EEENSA_ILi1EEESC_EEENS1_32KernelTmaWarpSpecializedPingpongEEENS5_IJNSA_ILi64EEESG_NSA_ILi128EEEEEENS_10bfloat16_tENS5_IJlSC_lEEESJ_SK_NS4_8TiledMMAINS4_8MMA_AtomIJNS4_4SM904GMMA27MMA_64x64x16_F32BF16BF16_SSILNSO_5MajorE0ELSQ_0ELNSO_7ScaleInE1ELSR_1EEEEEENS4_6LayoutINS5_IJSC_SC_SC_EEENS5_IJNSA_ILi0EEESW_SW_EEEEENS5_IJNS4_10UnderscoreESZ_SZ_EEEEENS4_13SM90_TMA_LOADENS4_14ComposedLayoutINS4_7SwizzleILi3ELi4ELi3EEENS4_18smem_ptr_flag_bitsILi16EEENSU_INS5_IJNSA_ILi8EEESG_EEENS5_IJSG_SC_EEEEEEEvNS4_8identityENS4_23SM90_TMA_LOAD_MULTICASTES1C_vS1D_EENS_8epilogue10collective6detail29Sm90TmaWarpSpecializedAdapterINS1H_15DefaultEpilogueISJ_SK_SK_NS1G_6thread17LinearCombinationISJ_Li1EffLNS1L_9ScaleType4KindE0ELNS_15FloatRoundStyleE2ESJ_EENS1_15EpilogueDefaultEEEEEvvEEEEvNT_6ParamsE,(.L_x_145 - _ZN7cutlass13device_kernelINS_4gemm6kernel13GemmUniversalIN4cute5tupleIJiiiiEEENS1_10collective13CollectiveMmaINS1_34MainloopSm90TmaGmmaWarpSpecializedILi7ENS5_IJNS4_1CILi2EEENSA_ILi1EEESC_EEENS1_32KernelTmaWarpSpecializedPingpongEEENS5_IJNSA_ILi64EEESG_NSA_ILi128EEEEEENS_10bfloat16_tENS5_IJlSC_lEEESJ_SK_NS4_8TiledMMAINS4_8MMA_AtomIJNS4_4SM904GMMA27MMA_64x64x16_F32BF16BF16_SSILNSO_5MajorE0ELSQ_0ELNSO_7ScaleInE1ELSR_1EEEEEENS4_6LayoutINS5_IJSC_SC_SC_EEENS5_IJNSA_ILi0EEESW_SW_EEEEENS5_IJNS4_10UnderscoreESZ_SZ_EEEEENS4_13SM90_TMA_LOADENS4_14ComposedLayoutINS4_7SwizzleILi3ELi4ELi3EEENS4_18smem_ptr_flag_bitsILi16EEENSU_INS5_IJNSA_ILi8EEESG_EEENS5_IJSG_SC_EEEEEEEvNS4_8identityENS4_23SM90_TMA_LOAD_MULTICASTES1C_vS1D_EENS_8epilogue10collective6detail29Sm90TmaWarpSpecializedAdapterINS1H_15DefaultEpilogueISJ_SK_SK_NS1G_6thread17LinearCombinationISJ_Li1EffLNS1L_9ScaleType4KindE0ELNS_15FloatRoundStyleE2ESJ_EENS1_15EpilogueDefaultEEEEEvvEEEEvNT_6ParamsE)
        .other          _ZN7cutlass13device_kernelINS_4gemm6kernel13GemmUniversalIN4cute5tupleIJiiiiEEENS1_10collective13CollectiveMmaINS1_34MainloopSm90TmaGmmaWarpSpecializedILi7ENS5_IJNS4_1CILi2EEENSA_ILi1EEESC_EEENS1_32KernelTmaWarpSpecializedPingpongEEENS5_IJNSA_ILi64EEESG_NSA_ILi128EEEEEENS_10bfloat16_tENS5_IJlSC_lEEESJ_SK_NS4_8TiledMMAINS4_8MMA_AtomIJNS4_4SM904GMMA27MMA_64x64x16_F32BF16BF16_SSILNSO_5MajorE0ELSQ_0ELNSO_7ScaleInE1ELSR_1EEEEEENS4_6LayoutINS5_IJSC_SC_SC_EEENS5_IJNSA_ILi0EEESW_SW_EEEEENS5_IJNS4_10UnderscoreESZ_SZ_EEEEENS4_13SM90_TMA_LOADENS4_14ComposedLayoutINS4_7SwizzleILi3ELi4ELi3EEENS4_18smem_ptr_flag_bitsILi16EEENSU_INS5_IJNSA_ILi8EEESG_EEENS5_IJSG_SC_EEEEEEEvNS4_8identityENS4_23SM90_TMA_LOAD_MULTICASTES1C_vS1D_EENS_8epilogue10collective6detail29Sm90TmaWarpSpecializedAdapterINS1H_15DefaultEpilogueISJ_SK_SK_NS1G_6thread17LinearCombinationISJ_Li1EffLNS1L_9ScaleType4KindE0ELNS_15FloatRoundStyleE2ESJ_EENS1_15EpilogueDefaultEEEEEvvEEEEvNT_6ParamsE,@"STO_CUDA_ENTRY STV_DEFAULT"
_ZN7cutlass13device_kernelINS_4gemm6kernel13GemmUniversalIN4cute5tupleIJiiiiEEENS1_10collective13CollectiveMmaINS1_34MainloopSm90TmaGmmaWarpSpecializedILi7ENS5_IJNS4_1CILi2EEENSA_ILi1EEESC_EEENS1_32KernelTmaWarpSpecializedPingpongEEENS5_IJNSA_ILi64EEESG_NSA_ILi128EEEEEENS_10bfloat16_tENS5_IJlSC_lEEESJ_SK_NS4_8TiledMMAINS4_8MMA_AtomIJNS4_4SM904GMMA27MMA_64x64x16_F32BF16BF16_SSILNSO_5MajorE0ELSQ_0ELNSO_7ScaleInE1ELSR_1EEEEEENS4_6LayoutINS5_IJSC_SC_SC_EEENS5_IJNSA_ILi0EEESW_SW_EEEEENS5_IJNS4_10UnderscoreESZ_SZ_EEEEENS4_13SM90_TMA_LOADENS4_14ComposedLayoutINS4_7SwizzleILi3ELi4ELi3EEENS4_18smem_ptr_flag_bitsILi16EEENSU_INS5_IJNSA_ILi8EEESG_EEENS5_IJSG_SC_EEEEEEEvNS4_8identityENS4_23SM90_TMA_LOAD_MULTICASTES1C_vS1D_EENS_8epilogue10collective6detail29Sm90TmaWarpSpecializedAdapterINS1H_15DefaultEpilogueISJ_SK_SK_NS1G_6thread17LinearCombinationISJ_Li1EffLNS1L_9ScaleType4KindE0ELNS_15FloatRoundStyleE2ESJ_EENS1_15EpilogueDefaultEEEEEvvEEEEvNT_6ParamsE:
[----:B------:R-:W0:Y:S02]  /*0000*/  LDC R1, c[0x0][0x28] ;  /* 0x00000a00ff017b82 */ /* 0x000e240000000800 */
[----:B0-----:R-:W-:Y:S01]  /*0010*/  VIADD R1, R1, 0xfffffff8 ;  /* 0xfffffff801017836 */ /* 0x001fe20000000000 */
[----:B------:R-:W0:Y:S01]  /*0020*/  S2R R4, SR_TID.X ;  /* 0x0000000000047919 */ /* 0x000e220000002100 */
[----:B------:R-:W-:Y:S01]  /*0030*/  ELECT P0, URZ, PT ;  /* 0x00000000003f782f */ /* 0x000fe20003800000 */
[----:B------:R-:W-:Y:S01]  /*0040*/  BSSY B0, `(.L_x_0) ;  /* 0x000000f000007945 */ /* 0x000fe20003800000 */
[--C-:B0-----:R-:W-:Y:S02]  /*0050*/  SHF.R.U32.HI R0, RZ, 0x5, R4.reuse ;  /* 0x00000005ff007819 */ /* 0x101fe40000011604 */
[----:B------:R-:W-:-:S03]  /*0060*/  SHF.R.U32.HI R7, RZ, 0x7, R4 ;  /* 0x00000007ff077819 */ /* 0x000fc60000011604 */
[----:B------:R-:W0:Y:S04]  /*0070*/  SHFL.IDX PT, R2, R0, RZ, 0x1f ;  /* 0x00001fff00027589 */ /* 0x000e2800000e0000 */
[----:B------:R1:W2:Y:S01]  /*0080*/  SHFL.IDX PT, R10, R7, RZ, 0x1f ;  /* 0x00001fff070a7589 */ /* 0x0002a200000e0000 */
[----:B0-----:R-:W-:-:S13]  /*0090*/  ISETP.NE.OR P0, PT, R2, RZ, !P0 ;  /* 0x000000ff0200720c */ /* 0x001fda0004705670 */
[----:B-12---:R-:W-:Y:S05]  /*00a0*/  @P0 BRA `(.L_x_1) ;  /* 0x0000000000200947 */ /* 0x006fea0003800000 */
[----:B------:R-:W-:Y:S02]  /*00b0*/  ULDC.64 UR4, c[0x0][0x198] ;  /* 0x0000660000047ab9 */ /* 0x000fe40000000a00 */
[----:B------:R-:W-:Y:S02]  /*00c0*/  UIADD3 UR6, UP0, UR4, 0xf0, URZ ;  /* 0x000000f004067890 */ /* 0x000fe4000ff1e03f */
[----:B------:R-:W-:Y:S02]  /*00d0*/  UIADD3 UR4, UP1, UR4, 0x1f0, URZ ;  /* 0x000001f004047890 */ /* 0x000fe4000ff3e03f */
[----:B------:R-:W-:Y:S02]  /*00e0*/  UIADD3.X UR7, URZ, UR5, URZ, UP0, !UPT ;  /* 0x000000053f077290 */ /* 0x000fe400087fe43f */
[----:B------:R-:W-:-:S07]  /*00f0*/  UIADD3.X UR5, URZ, UR5, URZ, UP1, !UPT ;  /* 0x000000053f057290 */ /* 0x000fce0008ffe43f */
[----:B------:R0:W-:Y:S02]  /*0100*/  UTMACCTL.PF [UR6] ;  /* 0x00000000060079b9 */ /* 0x0001e40008040000 */
[----:B------:R0:W-:Y:S02]  /*0110*/  UTMACCTL.PF [UR4] ;  /* 0x00000000040079b9 */ /* 0x0001e40008040000 */
[----:B0-----:R-:W-:Y:S01]  /*0120*/  NOP ;  /* 0x0000000000007918 */ /* 0x001fe20000000000 */
.L_x_1:
[----:B------:R-:W-:Y:S05]  /*0130*/  BSYNC B0 ;  /* 0x0000000000007941 */ /* 0x000fea0003800000 */
.L_x_0:
[----:B------:R-:W0:Y:S02]  /*0140*/  SHFL.IDX PT, R9, R0, RZ, 0x1f ;  /* 0x00001fff00097589 */ /* 0x000e2400000e0000 */
[----:B0-----:R-:W-:-:S13]  /*0150*/  ISETP.NE.AND P0, PT, R9, RZ, PT ;  /* 0x000000ff0900720c */ /* 0x001fda0003f05270 */
[----:B------:R-:W-:Y:S05]  /*0160*/  @P0 BRA `(.L_x_2) ;  /* 0x0000000000700947 */ /* 0x000fea0003800000 */
[----:B------:R-:W0:Y:S01]  /*0170*/  S2UR UR8, SR_CgaCtaId ;  /* 0x00000000000879c3 */ /* 0x000e220000008800 */
[----:B------:R-:W-:Y:S01]  /*0180*/  UMOV UR4, 0x400 ;  /* 0x0000040000047882 */ /* 0x000fe20000000000 */
[----:B------:R-:W-:Y:S01]  /*0190*/  UMOV UR5, 0x1 ;  /* 0x0000000100057882 */ /* 0x000fe20000000000 */
[----:B------:R-:W-:Y:S01]  /*01a0*/  UMOV UR6, 0x2 ;  /* 0x0000000200067882 */ /* 0x000fe20000000000 */
[----:B------:R-:W-:Y:S01]  /*01b0*/  ELECT P0, URZ, PT ;  /* 0x00000000003f782f */ /* 0x000fe20003800000 */
[----:B------:R-:W-:-:S04]  /*01c0*/  UIADD3 UR6, -UR6, 0x100000, URZ ;  /* 0x0010000006067890 */ /* 0x000fc8000fffe13f */
[----:B------:R-:W-:Y:S02]  /*01d0*/  USHF.L.U32 UR7, UR6, 0xb, URZ ;  /* 0x0000000b06077899 */ /* 0x000fe4000800063f */
[----:B------:R-:W-:Y:S02]  /*01e0*/  USHF.L.U32 UR6, UR6, 0x1, URZ ;  /* 0x0000000106067899 */ /* 0x000fe4000800063f */
[----:B0-----:R-:W-:Y:S02]  /*01f0*/  ULEA UR8, UR8, UR4, 0x18 ;  /* 0x0000000408087291 */ /* 0x001fe4000f8ec03f */
[----:B------:R-:W-:-:S04]  /*0200*/  UIADD3 UR4, -UR5, 0x100000, URZ ;  /* 0x0010000005047890 */ /* 0x000fc8000fffe13f */
[----:B------:R-:W-:Y:S02]  /*0210*/  USHF.L.U32 UR5, UR4, 0xb, URZ ;  /* 0x0000000b04057899 */ /* 0x000fe4000800063f */
[----:B------:R-:W-:Y:S01]  /*0220*/  USHF.L.U32 UR4, UR4, 0x1, URZ ;  /* 0x0000000104047899 */ /* 0x000fe2000800063f */
[----:B------:R-:W0:Y:S11]  /*0230*/  FENCE.VIEW.ASYNC.S ;  /* 0x00000000000073c6 */ /* 0x000e360000000000 */
[----:B0-----:R0:W1:Y:S01]  /*0240*/  SYNCS.EXCH.64 URZ, [UR8], UR4 ;  /* 0x00000004083f75b2 */ /* 0x0010620008000100 */
[----:B------:R0:W2:Y:S01]  /*0250*/  SYNCS.EXCH.64 URZ, [UR8+0x38], UR6 ;  /* 0x00003806083f75b2 */ /* 0x0000a20008000100 */
[----:B------:R0:W3:Y:S01]  /*0260*/  SYNCS.EXCH.64 URZ, [UR8+0x8], UR4 ;  /* 0x00000804083f75b2 */ /* 0x0000e20008000100 */
[----:B------:R0:W4:Y:S01]  /*0270*/  SYNCS.EXCH.64 URZ, [UR8+0x40], UR6 ;  /* 0x00004006083f75b2 */ /* 0x0001220008000100 */
[----:B------:R0:W0:Y:S01]  /*0280*/  SYNCS.EXCH.64 URZ, [UR8+0x10], UR4 ;  /* 0x00001004083f75b2 */ /* 0x0000220008000100 */
        /* <DEDUP_REMOVED lines=9> */
[----:B------:R-:W-:Y:S01]  /*0320*/  NOP ;  /* 0x0000000000007918 */ /* 0x000fe20000000000 */
.L_x_2:
[----:B------:R-:W5:Y:S01]  /*0330*/  SHFL.IDX PT, R12, R0, RZ, 0x1f ;  /* 0x00001fff000c7589 */ /* 0x000f6200000e0000 */
[----:B------:R-:W1:Y:S01]  /*0340*/  S2UR UR12, SR_CTAID.X ;  /* 0x00000000000c79c3 */ /* 0x000e620000002500 */
[----:B------:R-:W-:Y:S02]  /*0350*/  SHF.R.S32.HI R3, RZ, 0x1f, R4 ;  /* 0x0000001fff037819 */ /* 0x000fe40000011404 */
[----:B------:R-:W-:Y:S01]  /*0360*/  ELECT P0, URZ, PT ;  /* 0x00000000003f782f */ /* 0x000fe20003800000 */
[----:B------:R-:W2:Y:S01]  /*0370*/  SHFL.IDX PT, R11, R0, RZ, 0x1f ;  /* 0x00001fff000b7589 */ /* 0x000ea200000e0000 */
[----:B0-----:R-:W-:Y:S01]  /*0380*/  ULDC UR4, c[0x0][0x150] ;  /* 0x0000540000047ab9 */ /* 0x001fe20000000800 */
[----:B------:R-:W-:Y:S02]  /*0390*/  LEA.HI R3, R3, R4, RZ, 0x7 ;  /* 0x0000000403037211 */ /* 0x000fe400078f38ff */
[----:B------:R-:W-:Y:S01]  /*03a0*/  ELECT P1, URZ, PT ;  /* 0x00000000003f782f */ /* 0x000fe20003820000 */
[----:B------:R-:W0:Y:S01]  /*03b0*/  S2R R6, SR_CTAID.Y ;  /* 0x0000000000067919 */ /* 0x000e220000002600 */
[----:B------:R-:W3:Y:S01]  /*03c0*/  LDC R14, c[0x0][0x144] ;  /* 0x00005100ff0e7b82 */ /* 0x000ee20000000800 */
[----:B------:R-:W-:Y:S01]  /*03d0*/  LOP3.LUT R3, R3, 0xffffff80, RZ, 0xc0, !PT ;  /* 0xffffff8003037812 */ /* 0x000fe200078ec0ff */
[----:B------:R-:W-:Y:S01]  /*03e0*/  UMOV UR11, 0x80 ;  /* 0x00000080000b7882 */ /* 0x000fe20000000000 */
[----:B------:R-:W4:Y:S01]  /*03f0*/  SHFL.IDX PT, R16, R7, RZ, 0x1f ;  /* 0x00001fff07107589 */ /* 0x000f2200000e0000 */
[----:B------:R-:W-:Y:S01]  /*0400*/  NOP ;  /* 0x0000000000007918 */ /* 0x000fe20000000000 */
[----:B------:R-:W-:Y:S01]  /*0410*/  NOP ;  /* 0x0000000000007918 */ /* 0x000fe20000000000 */
[----:B------:R-:W-:Y:S01]  /*0420*/  IMAD.IADD R5, R4, 0x1, -R3 ;  /* 0x0000000104057824 */ /* 0x000fe200078e0a03 */
[C---:B------:R-:W-:Y:S01]  /*0430*/  ISETP.NE.AND P4, PT, R10.reuse, RZ, PT ;  /* 0x000000ff0a00720c */ /* 0x040fe20003f85270 */
[----:B------:R-:W4:Y:S01]  /*0440*/  LDC R15, c[0x0][0x140] ;  /* 0x00005000ff0f7b82 */ /* 0x000f220000000800 */
[----:B------:R-:W-:-:S02]  /*0450*/  VIADD R36, R10, 0xffffffff ;  /* 0xffffffff0a247836 */ /* 0x000fc40000000000 */
[----:B------:R-:W-:Y:S01]  /*0460*/  SHF.R.S32.HI R8, RZ, 0x1f, R5 ;  /* 0x0000001fff087819 */ /* 0x000fe20000011405 */
[----:B------:R-:W-:Y:S02]  /*0470*/  IMAD.MOV.U32 R57, RZ, RZ, 0x1 ;  /* 0x00000001ff397424 */ /* 0x000fe400078e00ff */
[----:B------:R-:W-:Y:S02]  /*0480*/  ISETP.GE.U32.AND P6, PT, R36, 0x2, PT ;  /* 0x000000022400780c */ /* 0x000fe40003fc6070 */
[----:B-----5:R-:W-:Y:S01]  /*0490*/  ISETP.NE.OR P0, PT, R12, RZ, !P0 ;  /* 0x000000ff0c00720c */ /* 0x020fe20004705670 */
[----:B------:R-:W5:Y:S01]  /*04a0*/  LDC R25, c[0x0][0x148] ;  /* 0x00005200ff197b82 */ /* 0x000f620000000800 */
[----:B-1----:R-:W-:Y:S02]  /*04b0*/  I2FP.F32.U32 R12, UR12 ;  /* 0x0000000c000c7c45 */ /* 0x002fe40008201000 */
[----:B------:R-:W-:Y:S02]  /*04c0*/  LEA.HI R3, R8, R5, RZ, 0x3 ;  /* 0x0000000508037211 */ /* 0x000fe400078f18ff */
[----:B--2---:R-:W-:Y:S01]  /*04d0*/  ISETP.NE.OR P1, PT, R11, RZ, !P1 ;  /* 0x000000ff0b00720c */ /* 0x004fe20004f25670 */
[----:B------:R-:W-:Y:S01]  /*04e0*/  FMUL R13, R12, UR4 ;  /* 0x000000040c0d7c20 */ /* 0x000fe20008400000 */
[--C-:B------:R-:W-:Y:S01]  /*04f0*/  SHF.R.S32.HI R0, RZ, 0x3, R3.reuse ;  /* 0x00000003ff007819 */ /* 0x100fe20000011403 */
[----:B------:R-:W-:Y:S01]  /*0500*/  ULDC UR4, c[0x0][0x154] ;  /* 0x0000550000047ab9 */ /* 0x000fe20000000800 */
[----:B------:R-:W-:-:S02]  /*0510*/  SHF.R.S32.HI R3, RZ, 0x1f, R3 ;  /* 0x0000001fff037819 */ /* 0x000fc40000011403 */
[----:B------:R-:W-:Y:S01]  /*0520*/  SHF.R.S32.HI R12, RZ, 0x1f, R9 ;  /* 0x0000001fff0c7819 */ /* 0x000fe20000011409 */
[----:B------:R-:W1:Y:S01]  /*0530*/  F2I.U32.TRUNC.NTZ R13, R13 ;  /* 0x0000000d000d7305 */ /* 0x000e62000020f000 */
[----:B------:R-:W-:Y:S01]  /*0540*/  LEA.HI R11, R3, R0, RZ, 0x2 ;  /* 0x00000000030b7211 */ /* 0x000fe200078f10ff */
[----:B------:R-:W-:Y:S01]  /*0550*/  VOTEU.ALL UP1, P0 ;  /* 0x00000000003f7886 */ /* 0x000fe20000020000 */
[----:B------:R-:W-:Y:S01]  /*0560*/  LEA.HI R12, R12, R9, RZ, 0x2 ;  /* 0x000000090c0c7211 */ /* 0x000fe200078f10ff */
[----:B------:R-:W-:Y:S01]  /*0570*/  VOTEU.ALL UP0, P0 ;  /* 0x00000000003f7886 */ /* 0x000fe20000000000 */
[----:B------:R-:W-:Y:S01]  /*0580*/  SHF.R.S32.HI R3, RZ, 0x1f, R2 ;  /* 0x0000001fff037819 */ /* 0x000fe20000011402 */
[----:B------:R-:W-:Y:S01]  /*0590*/  VOTEU.ALL UP2, P1 ;  /* 0x00000000003f7886 */ /* 0x000fe20000840000 */
[----:B------:R-:W-:Y:S01]  /*05a0*/  LOP3.LUT R11, R11, 0xfffffffc, RZ, 0xc0, !PT ;  /* 0xfffffffc0b0b7812 */ /* 0x000fe200078ec0ff */
[----:B------:R-:W2:Y:S01]  /*05b0*/  @!UP1 S2UR UR7, SR_CgaCtaId ;  /* 0x00000000000799c3 */ /* 0x000ea20000008800 */
[----:B------:R-:W-:Y:S01]  /*05c0*/  LOP3.LUT R12, R12, 0x3ffffffc, RZ, 0xc0, !PT ;  /* 0x3ffffffc0c0c7812 */ /* 0x000fe200078ec0ff */
[----:B------:R-:W-:Y:S01]  /*05d0*/  @!UP1 UMOV UR6, 0x400 ;  /* 0x0000040000069882 */ /* 0x000fe20000000000 */
[----:B------:R-:W-:Y:S01]  /*05e0*/  LEA.HI R3, R3, R2, RZ, 0x2 ;  /* 0x0000000203037211 */ /* 0x000fe200078f10ff */
[----:B------:R-:W-:Y:S01]  /*05f0*/  IMAD.IADD R11, R0, 0x1, -R11 ;  /* 0x00000001000b7824 */ /* 0x000fe200078e0a0b */
[----:B------:R-:W-:Y:S01]  /*0600*/  @!UP2 UMOV UR9, 0x400 ;  /* 0x000004000009a882 */ /* 0x000fe20000000000 */
[----:B------:R-:W-:Y:S01]  /*0610*/  IMAD.IADD R12, R9, 0x1, -R12 ;  /* 0x00000001090c7824 */ /* 0x000fe200078e0a0c */
[----:B------:R-:W-:Y:S01]  /*0620*/  LOP3.LUT R3, R3, 0xfffffffc, RZ, 0xc0, !PT ;  /* 0xfffffffc03037812 */ /* 0x000fe200078ec0ff */
[----:B------:R-:W5:Y:S01]  /*0630*/  @!UP2 S2UR UR10, SR_CgaCtaId ;  /* 0x00000000000aa9c3 */ /* 0x000f620000008800 */
[----:B-1----:R-:W-:Y:S01]  /*0640*/  IMAD.MOV R13, RZ, RZ, -R13 ;  /* 0x000000ffff0d7224 */ /* 0x002fe200078e0a0d */
[----:B------:R-:W-:Y:S01]  /*0650*/  VOTEU.ALL UP3, P1 ;  /* 0x00000000003f7886 */ /* 0x000fe20000860000 */
[----:B------:R-:W-:Y:S01]  /*0660*/  IMAD R11, R12, 0x4, R11 ;  /* 0x000000040c0b7824 */ /* 0x000fe200078e020b */
[----:B------:R-:W-:Y:S01]  /*0670*/  VOTEU.ALL UP4, P1 ;  /* 0x00000000003f7886 */ /* 0x000fe20000880000 */
[----:B------:R-:W-:Y:S01]  /*0680*/  IMAD.IADD R9, R2, 0x1, -R3 ;  /* 0x0000000102097824 */ /* 0x000fe200078e0a03 */
[----:B0-----:R-:W-:Y:S01]  /*0690*/  I2FP.F32.U32 R2, R6 ;  /* 0x0000000600027245 */ /* 0x001fe20000201000 */
[----:B---3--:R-:W-:Y:S01]  /*06a0*/  IMAD R21, R14, R13, UR12 ;  /* 0x0000000c0e157e24 */ /* 0x008fe2000f8e020d */
[C---:B------:R-:W-:Y:S01]  /*06b0*/  LEA.HI R0, R11.reuse, R11, RZ, 0x1 ;  /* 0x0000000b0b007211 */ /* 0x040fe200078f08ff */
[C---:B------:R-:W-:Y:S01]  /*06c0*/  IMAD.SHL.U32 R56, R11.reuse, 0x4, RZ ;  /* 0x000000040b387824 */ /* 0x040fe200078e00ff */
[----:B------:R-:W-:Y:S01]  /*06d0*/  VOTEU.ALL UP5, P1 ;  /* 0x00000000003f7886 */ /* 0x000fe200008a0000 */
[----:B------:R-:W-:Y:S01]  /*06e0*/  FMUL R2, R2, UR4 ;  /* 0x0000000402027c20 */ /* 0x000fe20008400000 */
[----:B------:R-:W-:Y:S01]  /*06f0*/  LOP3.LUT R0, R0, 0xfffffffe, RZ, 0xc0, !PT ;  /* 0xfffffffe00007812 */ /* 0x000fe200078ec0ff */
[----:B------:R-:W-:Y:S01]  /*0700*/  UMOV UR4, 0x20 ;  /* 0x0000002000047882 */ /* 0x000fe20000000000 */
[----:B------:R-:W-:Y:S01]  /*0710*/  LOP3.LUT R56, R11, 0xc, R56, 0x78, !PT ;  /* 0x0000000c0b387812 */ /* 0x000fe200078e7838 */
[----:B------:R-:W-:-:S04]  /*0720*/  @!UP1 UIADD3 UR4, -UR4, 0x100000, URZ ;  /* 0x0010000004049890 */ /* 0x000fc8000fffe13f */
[----:B------:R-:W-:Y:S02]  /*0730*/  @!UP1 USHF.L.U32 UR5, UR4, 0xb, URZ ;  /* 0x0000000b04059899 */ /* 0x000fe4000800063f */
[----:B------:R-:W-:Y:S01]  /*0740*/  @!UP1 USHF.L.U32 UR4, UR4, 0x1, URZ ;  /* 0x0000000104049899 */ /* 0x000fe2000800063f */
[----:B----4-:R-:W-:Y:S01]  /*0750*/  ISETP.EQ.U32.AND P2, PT, R15, 0x1, PT ;  /* 0x000000010f00780c */ /* 0x010fe20003f42070 */
[----:B------:R-:W-:Y:S01]  /*0760*/  IMAD.IADD R0, R11, 0x1, -R0 ;  /* 0x000000010b007824 */ /* 0x000fe200078e0a00 */
[----:B------:R-:W0:Y:S01]  /*0770*/  F2I.U32.TRUNC.NTZ R2, R2 ;  /* 0x0000000200027305 */ /* 0x000e22000020f000 */
[----:B--2---:R-:W-:Y:S01]  /*0780*/  @!UP1 ULEA UR8, UR7, UR6, 0x18 ;  /* 0x0000000607089291 */ /* 0x004fe2000f8ec03f */
[----:B------:R-:W-:Y:S01]  /*0790*/  R2UR UR43, R16 ;  /* 0x00000000102b72ca */ /* 0x000fe200000e0000 */
[----:B------:R-:W-:-:S04]  /*07a0*/  @!UP2 UIADD3 UR6, -UR11, 0x100000, URZ ;  /* 0x001000000b06a890 */ /* 0x000fc8000fffe13f */
[----:B------:R-:W-:Y:S02]  /*07b0*/  @!UP2 USHF.L.U32 UR7, UR6, 0xb, URZ ;  /* 0x0000000b0607a899 */ /* 0x000fe4000800063f */
[----:B------:R-:W-:Y:S01]  /*07c0*/  @!UP2 USHF.L.U32 UR6, UR6, 0x1, URZ ;  /* 0x000000010606a899 */ /* 0x000fe2000800063f */
[----:B------:R-:W-:Y:S01]  /*07d0*/  ISETP.NE.AND P3, PT, R0, R21, PT ;  /* 0x000000150000720c */ /* 0x000fe20003f65270 */
[----:B------:R-:W-:Y:S01]  /*07e0*/  VOTEU.ALL UP1, P0 ;  /* 0x00000000003f7886 */ /* 0x000fe20000020000 */
[----:B-----5:R-:W-:Y:S01]  /*07f0*/  @!UP2 ULEA UR9, UR10, UR9, 0x18 ;  /* 0x000000090a09a291 */ /* 0x020fe2000f8ec03f */
[----:B------:R-:W-:Y:S01]  /*0800*/  LOP3.LUT P0, RZ, R5, 0x7, RZ, 0xc0, !PT ;  /* 0x0000000705ff7812 */ /* 0x000fe2000780c0ff */
[----:B------:R-:W-:Y:S01]  /*0810*/  VOTEU.ALL UP2, P1 ;  /* 0x00000000003f7886 */ /* 0x000fe20000840000 */
[----:B------:R-:W-:Y:S02]  /*0820*/  ISETP.NE.AND P1, PT, R9, 0x3, PT ;  /* 0x000000030900780c */ /* 0x000fe40003f25270 */
[----:B------:R-:W-:-:S02]  /*0830*/  ISETP.LT.U32.AND P0, PT, R56, 0x2, !P0 ;  /* 0x000000023800780c */ /* 0x000fc40004701070 */
[----:B------:R-:W-:Y:S01]  /*0840*/  ISETP.EQ.OR P1, PT, R9, RZ, !P1 ;  /* 0x000000ff0900720c */ /* 0x000fe20004f22670 */
[----:B------:R-:W1:Y:S02]  /*0850*/  FENCE.VIEW.ASYNC.S ;  /* 0x00000000000073c6 */ /* 0x000e640000000000 */
[----:B-1----:R1:W2:Y:S01]  /*0860*/  @!UP0 SYNCS.EXCH.64 URZ, [UR8+0xa0], UR4 ;  /* 0x0000a004083f85b2 */ /* 0x0022a20008000100 */
[----:B0-----:R-:W-:Y:S01]  /*0870*/  IMAD.MOV R20, RZ, RZ, -R2 ;  /* 0x000000ffff147224 */ /* 0x001fe200078e0a02 */
[----:B------:R-:W-:-:S03]  /*0880*/  @P3 LEA.HI R0, R56, R56, RZ, 0x1 ;  /* 0x0000003838003211 */ /* 0x000fc600078f08ff */
[----:B------:R-:W-:Y:S01]  /*0890*/  IMAD R3, R25, R20, R6 ;  /* 0x0000001419037224 */ /* 0x000fe200078e0206 */
[----:B------:R-:W-:Y:S02]  /*08a0*/  ISETP.EQ.AND P1, PT, R10, RZ, P1 ;  /* 0x000000ff0a00720c */ /* 0x000fe40000f22270 */
[----:B------:R-:W-:Y:S02]  /*08b0*/  @P3 SHF.R.S32.HI R0, RZ, 0x1, R0 ;  /* 0x00000001ff003819 */ /* 0x000fe40000011400 */
[----:B------:R-:W-:Y:S02]  /*08c0*/  SEL R23, RZ, 0x1, !P1 ;  /* 0x00000001ff177807 */ /* 0x000fe40004800000 */
[----:B------:R-:W-:Y:S02]  /*08d0*/  @P3 ISETP.NE.AND P5, PT, R0, R3, PT ;  /* 0x000000030000320c */ /* 0x000fe40003fa5270 */
[----:B------:R-:W-:Y:S01]  /*08e0*/  SEL R0, RZ, 0x1, !P0 ;  /* 0x00000001ff007807 */ /* 0x000fe20004000000 */
[----:B------:R1:W0:Y:S01]  /*08f0*/  @!UP1 SYNCS.EXCH.64 URZ, [UR8+0xa8], UR4 ;  /* 0x0000a804083f95b2 */ /* 0x0002220008000100 */
[----:B------:R-:W-:Y:S01]  /*0900*/  NOP ;  /* 0x0000000000007918 */ /* 0x000fe20000000000 */
[----:B------:R-:W-:-:S02]  /*0910*/  @P3 SEL R57, RZ, 0x1, P5 ;  /* 0x00000001ff393807 */ /* 0x000fc40002800000 */
[----:B------:R-:W-:Y:S02]  /*0920*/  SEL R23, R23, 0x2, P6 ;  /* 0x0000000217177807 */ /* 0x000fe40003000000 */
[----:B------:R-:W-:Y:S01]  /*0930*/  LOP3.LUT R57, R57, R0, RZ, 0xc0, !PT ;  /* 0x0000000039397212 */ /* 0x000fe200078ec0ff */
[----:B------:R1:W3:Y:S01]  /*0940*/  @!UP2 SYNCS.EXCH.64 URZ, [UR9+0x80], UR6 ;  /* 0x00008006093fa5b2 */ /* 0x0002e20008000100 */
[----:B------:R1:W4:Y:S01]  /*0950*/  @!UP3 SYNCS.EXCH.64 URZ, [UR9+0x88], UR6 ;  /* 0x00008806093fb5b2 */ /* 0x0003220008000100 */
[----:B------:R1:W0:Y:S01]  /*0960*/  @!UP4 SYNCS.EXCH.64 URZ, [UR9+0x90], UR6 ;  /* 0x00009006093fc5b2 */ /* 0x0002220008000100 */
[----:B------:R1:W0:Y:S01]  /*0970*/  @!UP5 SYNCS.EXCH.64 URZ, [UR9+0x98], UR6 ;  /* 0x00009806093fd5b2 */ /* 0x0002220008000100 */
[----:B------:R-:W-:Y:S01]  /*0980*/  NOP ;  /* 0x0000000000007918 */ /* 0x000fe20000000000 */
[----:B-12---:R-:W-:Y:S05]  /*0990*/  @!P2 BRA `(.L_x_3) ;  /* 0x000000000008a947 */ /* 0x006fea0003800000 */
[----:B0--34-:R-:W-:Y:S01]  /*09a0*/  UCGABAR_ARV ;  /* 0x00000000000079c7 */ /* 0x019fe20008000000 */
[----:B------:R-:W-:Y:S05]  /*09b0*/  BRA `(.L_x_4) ;  /* 0x0000000000047947 */ /* 0x000fea0003800000 */
.L_x_3:
[----:B0--34-:R-:W-:Y:S01]  /*09c0*/  NOP ;  /* 0x0000000000007918 */ /* 0x019fe20000000000 */
.L_x_4:
[----:B------:R-:W-:Y:S01]  /*09d0*/  ULDC.64 UR4, c[0x0][0x598] ;  /* 0x0001660000047ab9 */ /* 0x000fe20000000a00 */
[----:B------:R-:W-:Y:S01]  /*09e0*/  ULDC.64 UR36, c[0x0][0x208] ;  /* 0x0000820000247ab9 */ /* 0x000fe20000000a00 */
[----:B------:R-:W-:-:S04]  /*09f0*/  ISETP.NE.U32.AND P0, PT, RZ, UR4, PT ;  /* 0x00000004ff007c0c */ /* 0x000fc8000bf05070 */
[----:B------:R-:W-:-:S13]  /*0a00*/  ISETP.NE.AND.EX P0, PT, RZ, UR5, PT, P0 ;  /* 0x00000005ff007c0c */ /* 0x000fda000bf05300 */
[----:B------:R-:W-:Y:S05]  /*0a10*/  @!P0 BRA `(.L_x_5) ;  /* 0x00000000001c8947 */ /* 0x000fea0003800000 */
[----:B------:R-:W0:Y:S02]  /*0a20*/  LDC.64 R2, c[0x0][0x598] ;  /* 0x00016600ff027b82 */ /* 0x000e240000000a00 */
[----:B0-----:R-:W2:Y:S02]  /*0a30*/  LDG.E.64 R2, desc[UR36][R2.64] ;  /* 0x0000002402027981 */ /* 0x001ea4000c1e1b00 */
[----:B--2---:R-:W-:-:S04]  /*0a40*/  ISETP.NE.U32.AND P0, PT, R2, RZ, PT ;  /* 0x000000ff0200720c */ /* 0x004fc80003f05070 */
[----:B------:R-:W-:-:S13]  /*0a50*/  ISETP.NE.AND.EX P0, PT, R3, RZ, PT, P0 ;  /* 0x000000ff0300720c */ /* 0x000fda0003f05300 */
[----:B------:R-:W-:Y:S05]  /*0a60*/  @!P0 BRA `(.L_x_5) ;  /* 0x0000000000088947 */ /* 0x000fea0003800000 */
[----:B------:R0:W5:Y:S01]  /*0a70*/  LD.E R58, desc[UR36][R2.64] ;  /* 0x00000024023a7980 */ /* 0x000162000c101900 */
[----:B------:R-:W-:Y:S05]  /*0a80*/  BRA `(.L_x_6) ;  /* 0x0000000000247947 */ /* 0x000fea0003800000 */
.L_x_5:
[----:B------:R-:W-:Y:S02]  /*0a90*/  ULDC.64 UR4, c[0x0][0x588] ;  /* 0x0001620000047ab9 */ /* 0x000fe40000000a00 */
[----:B------:R-:W-:-:S04]  /*0aa0*/  ISETP.NE.U32.AND P0, PT, RZ, UR4, PT ;  /* 0x00000004ff007c0c */ /* 0x000fc8000bf05070 */
[----:B------:R-:W-:-:S13]  /*0ab0*/  ISETP.NE.AND.EX P0, PT, RZ, UR5, PT, P0 ;  /* 0x00000005ff007c0c */ /* 0x000fda000bf05300 */
[----:B------:R-:W-:Y:S05]  /*0ac0*/  @!P0 BRA `(.L_x_7) ;  /* 0x00000000000c8947 */ /* 0x000fea0003800000 */
[----:B------:R-:W0:Y:S02]  /*0ad0*/  LDC.64 R58, c[0x0][0x588] ;  /* 0x00016200ff3a7b82 */ /* 0x000e240000000a00 */
[----:B0-----:R1:W5:Y:S01]  /*0ae0*/  LDG.E R58, desc[UR36][R58.64] ;  /* 0x000000243a3a7981 */ /* 0x001362000c1e1900 */
[----:B------:R-:W-:Y:S05]  /*0af0*/  BRA `(.L_x_6) ;  /* 0x0000000000087947 */ /* 0x000fea0003800000 */
.L_x_7:
[----:B------:R-:W-:Y:S02]  /*0b00*/  ULDC UR4, c[0x0][0x580] ;  /* 0x0001600000047ab9 */ /* 0x000fe40000000800 */
[----:B------:R-:W-:-:S07]  /*0b10*/  IMAD.U32 R58, RZ, RZ, UR4 ;  /* 0x00000004ff3a7e24 */ /* 0x000fce000f8e00ff */
.L_x_6:
[----:B------:R-:W-:Y:S02]  /*0b20*/  ULDC.64 UR4, c[0x0][0x5a0] ;  /* 0x0001680000047ab9 */ /* 0x000fe40000000a00 */
[----:B------:R-:W-:-:S04]  /*0b30*/  ISETP.NE.U32.AND P0, PT, RZ, UR4, PT ;  /* 0x00000004ff007c0c */ /* 0x000fc8000bf05070 */
[----:B------:R-:W-:-:S13]  /*0b40*/  ISETP.NE.AND.EX P0, PT, RZ, UR5, PT, P0 ;  /* 0x00000005ff007c0c */ /* 0x000fda000bf05300 */
[----:B------:R-:W-:Y:S05]  /*0b50*/  @!P0 BRA `(.L_x_8) ;  /* 0x00000000001c8947 */ /* 0x000fea0003800000 */
[----:B0-----:R-:W0:Y:S02]  /*0b60*/  LDC.64 R2, c[0x0][0x5a0] ;  /* 0x00016800ff027b82 */ /* 0x001e240000000a00 */
[----:B0-----:R-:W2:Y:S02]  /*0b70*/  LDG.E.64 R2, desc[UR36][R2.64] ;  /* 0x0000002402027981 */ /* 0x001ea4000c1e1b00 */
[----:B--2---:R-:W-:-:S04]  /*0b80*/  ISETP.NE.U32.AND P0, PT, R2, RZ, PT ;  /* 0x000000ff0200720c */ /* 0x004fc80003f05070 */
[----:B------:R-:W-:-:S13]  /*0b90*/  ISETP.NE.AND.EX P0, PT, R3, RZ, PT, P0 ;  /* 0x000000ff0300720c */ /* 0x000fda0003f05300 */
[----:B------:R-:W-:Y:S05]  /*0ba0*/  @!P0 BRA `(.L_x_8) ;  /* 0x0000000000088947 */ /* 0x000fea0003800000 */
[----:B-1----:R0:W5:Y:S01]  /*0bb0*/  LD.E R59, desc[UR36][R2.64] ;  /* 0x00000024023b7980 */ /* 0x002162000c101900 */
[----:B------:R-:W-:Y:S05]  /*0bc0*/  BRA `(.L_x_9) ;  /* 0x0000000000247947 */ /* 0x000fea0003800000 */
.L_x_8:
[----:B------:R-:W-:Y:S02]  /*0bd0*/  ULDC.64 UR4, c[0x0][0x590] ;  /* 0x0001640000047ab9 */ /* 0x000fe40000000a00 */
[----:B------:R-:W-:-:S04]  /*0be0*/  ISETP.NE.U32.AND P0, PT, RZ, UR4, PT ;  /* 0x00000004ff007c0c */ /* 0x000fc8000bf05070 */
[----:B------:R-:W-:-:S13]  /*0bf0*/  ISETP.NE.AND.EX P0, PT, RZ, UR5, PT, P0 ;  /* 0x00000005ff007c0c */ /* 0x000fda000bf05300 */
[----:B------:R-:W-:Y:S05]  /*0c00*/  @!P0 BRA `(.L_x_10) ;  /* 0x00000000000c8947 */ /* 0x000fea0003800000 */
[----:B0-----:R-:W1:Y:S02]  /*0c10*/  LDC.64 R2, c[0x0][0x590] ;  /* 0x00016400ff027b82 */ /* 0x001e640000000a00 */
[----:B-1----:R1:W5:Y:S01]  /*0c20*/  LDG.E R59, desc[UR36][R2.64] ;  /* 0x00000024023b7981 */ /* 0x002362000c1e1900 */
[----:B------:R-:W-:Y:S05]  /*0c30*/  BRA `(.L_x_9) ;  /* 0x0000000000087947 */ /* 0x000fea0003800000 */
.L_x_10:
[----:B------:R-:W-:Y:S02]  /*0c40*/  ULDC UR4, c[0x0][0x584] ;  /* 0x0001610000047ab9 */ /* 0x000fe40000000800 */
[----:B-1----:R-:W-:-:S07]  /*0c50*/  IMAD.U32 R59, RZ, RZ, UR4 ;  /* 0x00000004ff3b7e24 */ /* 0x002fce000f8e00ff */
.L_x_9:
[----:B01----:R-:W0:Y:S01]  /*0c60*/  LDC R2, c[0x0][0x65c] ;  /* 0x00019700ff027b82 */ /* 0x003e220000000800 */
[----:B------:R-:W-:Y:S01]  /*0c70*/  ULDC UR6, c[0x0][0x28c] ;  /* 0x0000a30000067ab9 */ /* 0x000fe20000000800 */
[----:B------:R-:W-:Y:S01]  /*0c80*/  ISETP.NE.AND P0, PT, R10, 0x2, PT ;  /* 0x000000020a00780c */ /* 0x000fe20003f05270 */
[----:B------:R-:W-:Y:S01]  /*0c90*/  UIADD3 UR6, UR6, 0x7f, URZ ;  /* 0x0000007f06067890 */ /* 0x000fe2000fffe03f */
[----:B------:R-:W-:Y:S01]  /*0ca0*/  IMAD.U32 R10, RZ, RZ, UR12 ;  /* 0x0000000cff0a7e24 */ /* 0x000fe2000f8e00ff */
[----:B------:R-:W-:Y:S01]  /*0cb0*/  UMOV UR38, URZ ;  /* 0x0000003f00267c82 */ /* 0x000fe20008000000 */
[----:B------:R-:W-:Y:S01]  /*0cc0*/  UMOV UR39, URZ ;  /* 0x0000003f00277c82 */ /* 0x000fe20008000000 */
[----:B------:R-:W-:Y:S01]  /*0cd0*/  USHF.R.S32.HI UR7, URZ, 0x1f, UR6 ;  /* 0x0000001f3f077899 */ /* 0x000fe20008011406 */
[----:B------:R-:W-:-:S03]  /*0ce0*/  ULDC.64 UR8, c[0x0][0x650] ;  /* 0x0001940000087ab9 */ /* 0x000fc60000000a00 */
[----:B------:R-:W-:-:S04]  /*0cf0*/  ULEA.HI UR7, UR7, UR6, URZ, 0x7 ;  /* 0x0000000607077291 */ /* 0x000fc8000f8f383f */
[----:B------:R-:W-:Y:S01]  /*0d00*/  USHF.R.S32.HI UR40, URZ, 0x7, UR7 ;  /* 0x000000073f287899 */ /* 0x000fe20008011407 */
[----:B0-----:R-:W-:-:S13]  /*0d10*/  ISETP.NE.AND P1, PT, R2, 0x1, PT ;  /* 0x000000010200780c */ /* 0x001fda0003f25270 */
[----:B------:R-:W0:Y:S01]  /*0d20*/  @P1 LDC R17, c[0x0][0x10] ;  /* 0x00000400ff111b82 */ /* 0x000e220000000800 */
[----:B------:R-:W-:Y:S02]  /*0d30*/  @P1 IMAD.MOV.U32 R7, RZ, RZ, RZ ;  /* 0x000000ffff071224 */ /* 0x000fe400078e00ff */
[----:B------:R-:W-:-:S05]  /*0d40*/  @P1 IMAD.MOV.U32 R11, RZ, RZ, RZ ;  /* 0x000000ffff0b1224 */ /* 0x000fca00078e00ff */
[----:B------:R-:W1:Y:S01]  /*0d50*/  @!P1 LDC R3, c[0x0][0xc] ;  /* 0x00000300ff039b82 */ /* 0x000e620000000800 */
[----:B------:R-:W-:Y:S01]  /*0d60*/  ULDC UR4, c[0x0][0xc] ;  /* 0x0000030000047ab9 */ /* 0x000fe20000000800 */
[----:B------:R-:W-:Y:S02]  /*0d70*/  ULDC UR5, c[0x0][0x10] ;  /* 0x0000040000057ab9 */ /* 0x000fe40000000800 */
[----:B------:R-:W-:-:S04]  /*0d80*/  UIMAD.WIDE.U32 UR4, UR4, UR5, URZ ;  /* 0x00000005040472a5 */ /* 0x000fc8000f8e003f */
[----:B------:R-:W2:Y:S01]  /*0d90*/  LDC R0, c[0x0][0x14] ;  /* 0x00000500ff007b82 */ /* 0x000ea20000000800 */
[----:B0-----:R-:W-:-:S04]  /*0da0*/  @P1 IMAD.WIDE.U32 R16, R17, UR12, R6 ;  /* 0x0000000c11101c25 */ /* 0x001fc8000f8e0006 */
[----:B------:R-:W-:Y:S02]  /*0db0*/  @P1 IMAD.IADD R17, R17, 0x1, R11 ;  /* 0x0000000111111824 */ /* 0x000fe400078e020b */
[----:B------:R-:W-:Y:S02]  /*0dc0*/  IMAD.MOV.U32 R11, RZ, RZ, RZ ;  /* 0x000000ffff0b7224 */ /* 0x000fe400078e00ff */
[----:B-1----:R-:W-:-:S04]  /*0dd0*/  @!P1 IMAD.WIDE.U32 R10, R6, R3, R10 ;  /* 0x00000003060a9225 */ /* 0x002fc800078e000a */
[----:B------:R-:W-:Y:S02]  /*0de0*/  @!P1 IMAD.MOV.U32 R16, RZ, RZ, R10 ;  /* 0x000000ffff109224 */ /* 0x000fe400078e000a */
[----:B--2---:R-:W-:-:S04]  /*0df0*/  IMAD.WIDE.U32 R12, R0, UR4, RZ ;  /* 0x00000004000c7c25 */ /* 0x004fc8000f8e00ff */
[----:B------:R-:W-:Y:S01]  /*0e00*/  IMAD R3, R0, UR5, RZ ;  /* 0x0000000500037c24 */ /* 0x000fe2000f8e02ff */
[----:B------:R0:W-:Y:S01]  /*0e10*/  STL.64 [R1], R12 ;  /* 0x0000000c01007387 */ /* 0x0001e20000100a00 */
[----:B------:R-:W-:Y:S02]  /*0e20*/  @!P1 IMAD.MOV.U32 R17, RZ, RZ, R11 ;  /* 0x000000ffff119224 */ /* 0x000fe400078e000b */
[----:B------:R-:W-:Y:S01]  /*0e30*/  IMAD.IADD R0, R13, 0x1, R3 ;  /* 0x000000010d007824 */ /* 0x000fe200078e0203 */
[----:B------:R-:W-:Y:S06]  /*0e40*/  @P0 BRA `(.L_x_11) ;  /* 0x0000000000280947 */ /* 0x000fec0003800000 */
[----:B------:R-:W-:Y:S01]  /*0e50*/  UIMAD.WIDE.U32 UR4, UR40, 0x24924925, URZ ;  /* 0x24924925280478a5 */ /* 0x000fe2000f8e003f */
[----:B------:R-:W-:Y:S01]  /*0e60*/  IADD3 R16, P0, R16, R12, RZ ;  /* 0x0000000c10107210 */ /* 0x000fe20007f1e0ff */
[----:B------:R-:W-:Y:S02]  /*0e70*/  UISETP.GE.U32.AND UP0, UPT, UR40, 0x7, UPT ;  /* 0x000000072800788c */ /* 0x000fe4000bf06070 */
[----:B------:R-:W-:Y:S02]  /*0e80*/  UIADD3 UR4, -UR5, UR40, URZ ;  /* 0x0000002805047290 */ /* 0x000fe4000fffe13f */
[----:B------:R-:W-:Y:S01]  /*0e90*/  IMAD.X R17, R0, 0x1, R17, P0 ;  /* 0x0000000100117824 */ /* 0x000fe200000e0611 */
[----:B------:R-:W-:Y:S01]  /*0ea0*/  UMOV UR39, URZ ;  /* 0x0000003f00277c82 */ /* 0x000fe20008000000 */
[----:B------:R-:W-:-:S04]  /*0eb0*/  ULEA.HI UR4, UR4, UR5, URZ, 0x1f ;  /* 0x0000000504047291 */ /* 0x000fc8000f8ff83f */
[----:B------:R-:W-:-:S04]  /*0ec0*/  USHF.R.U32.HI UR4, URZ, 0x2, UR4 ;  /* 0x000000023f047899 */ /* 0x000fc80008011604 */
[----:B------:R-:W-:Y:S02]  /*0ed0*/  @UP0 ULOP3.LUT UR39, UR4, 0x1, URZ, 0xc0, !UPT ;  /* 0x0000000104270892 */ /* 0x000fe4000f8ec03f */
[----:B------:R-:W-:-:S12]  /*0ee0*/  UIMAD UR38, UR4, -0x7, UR40 ;  /* 0xfffffff9042678a4 */ /* 0x000fd8000f8e0228 */
.L_x_11:
[----:B------:R-:W-:Y:S01]  /*0ef0*/  ISETP.GE.U32.AND P0, PT, R16, UR8, PT ;  /* 0x0000000810007c0c */ /* 0x000fe2000bf06070 */
[----:B------:R-:W-:Y:S01]  /*0f00*/  IMAD.MOV.U32 R22, RZ, RZ, -0x1 ;  /* 0xffffffffff167424 */ /* 0x000fe200078e00ff */
[----:B------:R-:W-:Y:S01]  /*0f10*/  PRMT R3, RZ, 0x7610, R3 ;  /* 0x00007610ff037816 */ /* 0x000fe20000000003 */
[----:B------:R-:W-:Y:S01]  /*0f20*/  IMAD.MOV.U32 R18, RZ, RZ, -0x1 ;  /* 0xffffffffff127424 */ /* 0x000fe200078e00ff */
[----:B------:R-:W-:Y:S01]  /*0f30*/  ISETP.GE.U32.AND.EX P0, PT, R17, UR9, PT, P0 ;  /* 0x0000000911007c0c */ /* 0x000fe2000bf06100 */
[----:B------:R-:W-:-:S12]  /*0f40*/  IMAD.MOV.U32 R19, RZ, RZ, -0x1 ;  /* 0xffffffffff137424 */ /* 0x000fd800078e00ff */
[----:B------:R-:W-:Y:S05]  /*0f50*/  @P0 BRA `(.L_x_12) ;  /* 0x0000000400280947 */ /* 0x000fea0003800000 */
[----:B------:R-:W1:Y:S01]  /*0f60*/  LDC.64 R26, c[0x0][0x628] ;  /* 0x00018a00ff1a7b82 */ /* 0x000e620000000a00 */
[----:B------:R-:W-:Y:S02]  /*0f70*/  IMAD.MOV.U32 R10, RZ, RZ, R16 ;  /* 0x000000ffff0a7224 */ /* 0x000fe400078e0010 */
[----:B------:R-:W-:-:S05]  /*0f80*/  IMAD.MOV.U32 R11, RZ, RZ, R17 ;  /* 0x000000ffff0b7224 */ /* 0x000fca00078e0011 */
[----:B------:R-:W2:Y:S08]  /*0f90*/  LDC R18, c[0x0][0x630] ;  /* 0x00018c00ff127b82 */ /* 0x000eb00000000800 */
[----:B------:R-:W3:Y:S01]  /*0fa0*/  LDC.64 R28, c[0x0][0x620] ;  /* 0x00018800ff1c7b82 */ /* 0x000ee20000000a00 */
[----:B-1----:R-:W-:-:S04]  /*0fb0*/  ISETP.NE.U32.AND P0, PT, R26, RZ, PT ;  /* 0x000000ff1a00720c */ /* 0x002fc80003f05070 */
[----:B------:R-:W-:-:S13]  /*0fc0*/  ISETP.NE.AND.EX P0, PT, R27, RZ, PT, P0 ;  /* 0x000000ff1b00720c */ /* 0x000fda0003f05300 */
[----:B--23--:R-:W-:Y:S05]  /*0fd0*/  @!P0 BRA `(.L_x_13) ;  /* 0x0000000000288947 */ /* 0x00cfea0003800000 */
[----:B------:R-:W1:Y:S02]  /*0fe0*/  LDC R3, c[0x0][0x634] ;  /* 0x00018d00ff037b82 */ /* 0x000e640000000800 */
[----:B-1----:R-:W-:-:S05]  /*0ff0*/  IADD3 R3, P0, R16, R3, RZ ;  /* 0x0000000310037210 */ /* 0x002fca0007f1e0ff */
[----:B------:R-:W-:-:S04]  /*1000*/  IMAD.X R19, RZ, RZ, R17, P0 ;  /* 0x000000ffff137224 */ /* 0x000fc800000e0611 */
[----:B------:R-:W-:-:S04]  /*1010*/  IMAD.WIDE.U32 R10, R19, R26, RZ ;  /* 0x0000001a130a7225 */ /* 0x000fc800078e00ff */
[----:B0-----:R-:W-:-:S04]  /*1020*/  IMAD.WIDE.U32 R12, P0, R3, R27, R10 ;  /* 0x0000001b030c7225 */ /* 0x001fc8000780000a */
[----:B------:R-:W-:-:S04]  /*1030*/  IMAD.WIDE.U32 R10, R3, R26, RZ ;  /* 0x0000001a030a7225 */ /* 0x000fc800078e00ff */
[----:B------:R-:W-:Y:S01]  /*1040*/  IMAD.X R15, RZ, RZ, RZ, P0 ;  /* 0x000000ffff0f7224 */ /* 0x000fe200000e06ff */
[----:B------:R-:W-:Y:S01]  /*1050*/  IADD3 RZ, P0, R11, R12, RZ ;  /* 0x0000000c0bff7210 */ /* 0x000fe20007f1e0ff */
[----:B------:R-:W-:-:S04]  /*1060*/  IMAD.MOV.U32 R14, RZ, RZ, R13 ;  /* 0x000000ffff0e7224 */ /* 0x000fc800078e000d */
[----:B------:R-:W-:-:S08]  /*1070*/  IMAD.WIDE.U32.X R10, R19, R27, R14, P0 ;  /* 0x0000001b130a7225 */ /* 0x000fd000000e040e */
.L_x_13:
[----:B------:R-:W1:Y:S01]  /*1080*/  LDC.64 R32, c[0x0][0x640] ;  /* 0x00019000ff207b82 */ /* 0x000e620000000a00 */
[-CC-:B------:R-:W-:Y:S02]  /*1090*/  SHF.R.U64 R30, R10, R18.reuse, R11.reuse ;  /* 0x000000120a1e7219 */ /* 0x180fe4000000120b */
[----:B------:R-:W-:Y:S02]  /*10a0*/  SHF.R.U32.HI R3, RZ, R18, R11 ;  /* 0x00000012ff037219 */ /* 0x000fe4000001160b */
[----:B0-----:R-:W-:-:S03]  /*10b0*/  IADD3 R13, P0, RZ, -R30, RZ ;  /* 0x8000001eff0d7210 */ /* 0x001fc60007f1e0ff */
[----:B------:R-:W0:Y:S02]  /*10c0*/  LDC R14, c[0x0][0x618] ;  /* 0x00018600ff0e7b82 */ /* 0x000e240000000800 */
[----:B------:R-:W-:Y:S02]  /*10d0*/  IMAD.X R3, RZ, RZ, ~R3, P0 ;  /* 0x000000ffff037224 */ /* 0x000fe400000e0e03 */
[----:B------:R-:W-:-:S04]  /*10e0*/  IMAD.WIDE.U32 R10, R13, R28, R16 ;  /* 0x0000001c0d0a7225 */ /* 0x000fc800078e0010 */
[----:B------:R-:W2:Y:S01]  /*10f0*/  LDC R15, c[0x0][0x608] ;  /* 0x00018200ff0f7b82 */ /* 0x000ea20000000800 */
[----:B------:R-:W-:Y:S02]  /*1100*/  IMAD R12, R3, R28, RZ ;  /* 0x0000001c030c7224 */ /* 0x000fe400078e02ff */
[----:B------:R-:W-:Y:S02]  /*1110*/  IMAD.MOV.U32 R28, RZ, RZ, 0x1 ;  /* 0x00000001ff1c7424 */ /* 0x000fe400078e00ff */
[----:B------:R-:W-:Y:S02]  /*1120*/  IMAD R3, R13, R29, R12 ;  /* 0x0000001d0d037224 */ /* 0x000fe400078e020c */
[----:B------:R-:W-:Y:S01]  /*1130*/  IMAD.MOV.U32 R12, RZ, RZ, -0x1 ;  /* 0xffffffffff0c7424 */ /* 0x000fe200078e00ff */
[----:B------:R-:W3:Y:S01]  /*1140*/  LDC R31, c[0x0][0x658] ;  /* 0x00019600ff1f7b82 */ /* 0x000ee20000000800 */
[----:B------:R-:W-:Y:S01]  /*1150*/  IMAD.IADD R3, R11, 0x1, R3 ;  /* 0x000000010b037824 */ /* 0x000fe200078e0203 */
[----:B-1----:R-:W-:-:S04]  /*1160*/  ISETP.NE.U32.AND P0, PT, R32, RZ, PT ;  /* 0x000000ff2000720c */ /* 0x002fc80003f05070 */
[----:B------:R-:W-:Y:S02]  /*1170*/  ISETP.NE.AND.EX P0, PT, R33, RZ, PT, P0 ;  /* 0x000000ff2100720c */ /* 0x000fe40003f05300 */
[----:B------:R-:W1:Y:S01]  /*1180*/  LDC R24, c[0x0][0x600] ;  /* 0x00018000ff187b82 */ /* 0x000e620000000800 */
[-CC-:B0-----:R-:W-:Y:S02]  /*1190*/  SHF.R.U64 R27, R10, R14.reuse, R3.reuse ;  /* 0x0000000e0a1b7219 */ /* 0x181fe40000001203 */
[----:B------:R-:W-:-:S05]  /*11a0*/  SHF.R.U32.HI R10, RZ, R14, R3 ;  /* 0x0000000eff0a7219 */ /* 0x000fca0000011603 */
[----:B------:R-:W0:Y:S01]  /*11b0*/  LDC R22, c[0x0][0x648] ;  /* 0x00019200ff167b82 */ /* 0x000e220000000800 */
[-CC-:B--2---:R-:W-:Y:S02]  /*11c0*/  SHF.R.U64 R35, R27, R15.reuse, R10.reuse ;  /* 0x0000000f1b237219 */ /* 0x184fe4000000120a */
[----:B------:R-:W-:-:S05]  /*11d0*/  SHF.R.U32.HI R10, RZ, R15, R10 ;  /* 0x0000000fff0a7219 */ /* 0x000fca000001160a */
[----:B------:R-:W2:Y:S01]  /*11e0*/  LDC R26, c[0x0][0x638] ;  /* 0x00018e00ff1a7b82 */ /* 0x000ea20000000800 */
[-CC-:B---3--:R-:W-:Y:S02]  /*11f0*/  SHF.R.U64 R34, R35, R31.reuse, R10.reuse ;  /* 0x0000001f23227219 */ /* 0x188fe4000000120a */
[-C--:B------:R-:W-:Y:S02]  /*1200*/  SHF.L.U32 R3, R12, R31.reuse, RZ ;  /* 0x0000001f0c037219 */ /* 0x080fe400000006ff */
[----:B------:R-:W-:Y:S01]  /*1210*/  SHF.R.U32.HI R11, RZ, R31, R10 ;  /* 0x0000001fff0b7219 */ /* 0x000fe2000001160a */
[----:B------:R-:W-:Y:S01]  /*1220*/  IMAD.MOV.U32 R10, RZ, RZ, R34 ;  /* 0x000000ffff0a7224 */ /* 0x000fe200078e0022 */
[----:B------:R-:W-:Y:S01]  /*1230*/  LOP3.LUT R18, RZ, R3, RZ, 0x33, !PT ;  /* 0x00000003ff127212 */ /* 0x000fe200078e33ff */
[----:B------:R-:W3:Y:S01]  /*1240*/  LDC R29, c[0x0][0x610] ;  /* 0x00018400ff1d7b82 */ /* 0x000ee20000000800 */
[----:B------:R-:W-:Y:S05]  /*1250*/  @!P0 BRA `(.L_x_14) ;  /* 0x0000000000288947 */ /* 0x000fea0003800000 */
[----:B------:R-:W4:Y:S02]  /*1260*/  LDC R3, c[0x0][0x64c] ;  /* 0x00019300ff037b82 */ /* 0x000f240000000800 */
[----:B----4-:R-:W-:-:S05]  /*1270*/  IADD3 R3, P0, R34, R3, RZ ;  /* 0x0000000322037210 */ /* 0x010fca0007f1e0ff */
[----:B------:R-:W-:-:S04]  /*1280*/  IMAD.X R19, RZ, RZ, R11, P0 ;  /* 0x000000ffff137224 */ /* 0x000fc800000e060b */
[----:B------:R-:W-:-:S04]  /*1290*/  IMAD.WIDE.U32 R10, R19, R32, RZ ;  /* 0x00000020130a7225 */ /* 0x000fc800078e00ff */
[----:B------:R-:W-:-:S04]  /*12a0*/  IMAD.WIDE.U32 R12, P0, R3, R33, R10 ;  /* 0x00000021030c7225 */ /* 0x000fc8000780000a */
[----:B------:R-:W-:-:S04]  /*12b0*/  IMAD.WIDE.U32 R10, R3, R32, RZ ;  /* 0x00000020030a7225 */ /* 0x000fc800078e00ff */
[----:B------:R-:W-:Y:S01]  /*12c0*/  IMAD.X R15, RZ, RZ, RZ, P0 ;  /* 0x000000ffff0f7224 */ /* 0x000fe200000e06ff */
[----:B------:R-:W-:Y:S01]  /*12d0*/  IADD3 RZ, P0, R11, R12, RZ ;  /* 0x0000000c0bff7210 */ /* 0x000fe20007f1e0ff */
[----:B------:R-:W-:-:S04]  /*12e0*/  IMAD.MOV.U32 R14, RZ, RZ, R13 ;  /* 0x000000ffff0e7224 */ /* 0x000fc800078e000d */
[----:B------:R-:W-:-:S08]  /*12f0*/  IMAD.WIDE.U32.X R10, R19, R33, R14, P0 ;  /* 0x00000021130a7225 */ /* 0x000fd000000e040e */
.L_x_14:
[----:B0-----:R-:W-:Y:S01]  /*1300*/  SHF.R.U64 R7, R10, R22, R11 ;  /* 0x000000160a077219 */ /* 0x001fe2000000120b */
[----:B-1----:R-:W-:Y:S01]  /*1310*/  VIADD R10, R24, 0xffffffff ;  /* 0xffffffff180a7836 */ /* 0x002fe20000000000 */
[----:B------:R-:W-:Y:S01]  /*1320*/  SHF.L.U32 R3, R28, R31, RZ ;  /* 0x0000001f1c037219 */ /* 0x000fe200000006ff */
[----:B------:R-:W-:Y:S01]  /*1330*/  @P1 IMAD R21, R25, R20, R6 ;  /* 0x0000001419151224 */ /* 0x000fe200078e0206 */
[----:B------:R-:W-:Y:S01]  /*1340*/  LOP3.LUT R18, R35, R18, RZ, 0xc0, !PT ;  /* 0x0000001223127212 */ /* 0x000fe200078ec0ff */
[----:B------:R-:W-:Y:S02]  /*1350*/  IMAD.MOV R11, RZ, RZ, -R7 ;  /* 0x000000ffff0b7224 */ /* 0x000fe400078e0a07 */
[----:B------:R-:W-:Y:S02]  /*1360*/  IMAD.MOV.U32 R6, RZ, RZ, 0x1 ;  /* 0x00000001ff067424 */ /* 0x000fe400078e00ff */
[----:B------:R-:W-:Y:S01]  /*1370*/  IMAD R18, R3, R7, R18 ;  /* 0x0000000703127224 */ /* 0x000fe200078e0212 */
[----:B------:R-:W-:Y:S01]  /*1380*/  LOP3.LUT R7, R27, R10, RZ, 0xc0, !PT ;  /* 0x0000000a1b077212 */ /* 0x000fe200078ec0ff */
[----:B--2---:R-:W-:-:S02]  /*1390*/  IMAD R3, R11, R26, R34 ;  /* 0x0000001a0b037224 */ /* 0x004fc400078e0222 */
[----:B---3--:R-:W-:Y:S02]  /*13a0*/  IMAD R22, R18, R29, R21 ;  /* 0x0000001d12167224 */ /* 0x008fe400078e0215 */
[----:B------:R-:W-:Y:S01]  /*13b0*/  IMAD R7, R3, R24, R7 ;  /* 0x0000001803077224 */ /* 0x000fe200078e0207 */
[----:B------:R-:W-:Y:S01]  /*13c0*/  PRMT R3, R6, 0x7610, R3 ;  /* 0x0000761006037816 */ /* 0x000fe20000000003 */
[----:B------:R-:W-:-:S03]  /*13d0*/  IMAD.MOV.U32 R19, RZ, RZ, R30 ;  /* 0x000000ffff137224 */ /* 0x000fc600078e001e */
[----:B------:R-:W-:Y:S02]  /*13e0*/  SEL R18, R7, R22, !P1 ;  /* 0x0000001607127207 */ /* 0x000fe40004800000 */
[----:B------:R-:W-:-:S07]  /*13f0*/  SEL R22, R22, R7, !P1 ;  /* 0x0000000716167207 */ /* 0x000fce0004800000 */
.L_x_12:
[----:B------:R-:W-:Y:S05]  /*1400*/  @!P2 BRA `(.L_x_15) ;  /* 0x00000000000ca947 */ /* 0x000fea0003800000 */
[----:B------:R-:W-:Y:S01]  /*1410*/  UCGABAR_WAIT ;  /* 0x0000000000007dc7 */ /* 0x000fe20008000000 */
[----:B------:R-:W-:Y:S01]  /*1420*/  CCTL.IVALL ;  /* 0x00000000ff00798f */ /* 0x000fe20002000000 */
[----:B------:R-:W-:Y:S05]  /*1430*/  BRA `(.L_x_16) ;  /* 0x0000000000047947 */ /* 0x000fea0003800000 */
.L_x_15:
[----:B------:R-:W-:Y:S06]  /*1440*/  BAR.SYNC.DEFER_BLOCKING 0x0 ;  /* 0x0000000000007b1d */ /* 0x000fec0000010000 */
.L_x_16:
[----:B------:R-:W-:Y:S05]  /*1450*/  @!P4 BRA `(.L_x_17) ;  /* 0x0000003800f8c947 */ /* 0x000fea0003800000 */
[----:B------:R-:W-:-:S13]  /*1460*/  ISETP.GT.U32.AND P0, PT, R36, 0x1, PT ;  /* 0x000000012400780c */ /* 0x000fda0003f04070 */
[----:B------:R-:W-:Y:S05]  /*1470*/  @P0 EXIT ;  /* 0x000000000000094d */ /* 0x000fea0003800000 */
.L_x_18:
[----:B------:R-:W-:-:S08]  /*1480*/  NOP ;  /* 0x0000000000007918 */ /* 0x000fd00000000000 */
[----:B------:R-:W1:Y:S02]  /*1490*/  USETMAXREG.TRY_ALLOC.CTAPOOL UP0, 0xe8 ;  /* 0x000000e8000079c8 */ /* 0x000e640008000600 */
[----:B-1----:R-:W-:-:S13]  /*14a0*/  PLOP3.LUT P0, PT, PT, PT, UP0, 0x80, 0x0 ;  /* 0x000000000000781c */ /* 0x002fda0003f0f008 */
[----:B------:R-:W-:Y:S05]  /*14b0*/  @!P0 BRA `(.L_x_18) ;  /* 0xfffffffc00f08947 */ /* 0x000fea000383ffff */
[----:B------:R-:W-:-:S13]  /*14c0*/  LOP3.LUT P0, RZ, R3, 0xff, RZ, 0xc0, !PT ;  /* 0x000000ff03ff7812 */ /* 0x000fda000780c0ff */
[----:B------:R-:W-:Y:S05]  /*14d0*/  @!P0 EXIT ;  /* 0x000000000000894d */ /* 0x000fea0003800000 */
[----:B------:R-:W2:Y:S01]  /*14e0*/  LDL.64 R6, [R1] ;  /* 0x0000000001067983 */ /* 0x000ea20000100a00 */
[CC--:B------:R-:W-:Y:S01]  /*14f0*/  LEA.HI R3, R8.reuse, R5.reuse, RZ, 0x2 ;  /* 0x0000000508037211 */ /* 0x0c0fe200078f10ff */
[----:B------:R-:W1:Y:S01]  /*1500*/  S2UR UR4, SR_CgaCtaId ;  /* 0x00000000000479c3 */ /* 0x000e620000008800 */
[----:B------:R-:W-:Y:S01]  /*1510*/  LEA.HI R8, R8, R5, RZ, 0x5 ;  /* 0x0000000508087211 */ /* 0x000fe200078f28ff */
[----:B------:R-:W-:Y:S01]  /*1520*/  UMOV UR41, 0x400 ;  /* 0x0000040000297882 */ /* 0x000fe20000000000 */
[----:B------:R-:W-:Y:S01]  /*1530*/  LOP3.LUT R4, R3, 0xfffffffc, RZ, 0xc0, !PT ;  /* 0xfffffffc03047812 */ /* 0x000fe200078ec0ff */
[----:B------:R-:W-:Y:S01]  /*1540*/  UISETP.LT.AND UP0, UPT, UR40, 0x1, UPT ;  /* 0x000000012800788c */ /* 0x000fe2000bf01270 */
[--C-:B------:R-:W-:Y:S01]  /*1550*/  SHF.R.S32.HI R60, RZ, 0x2, R3.reuse ;  /* 0x00000002ff3c7819 */ /* 0x100fe20000011403 */
[----:B------:R-:W-:Y:S01]  /*1560*/  UIADD3 UR5, UR43, -0x1, URZ ;  /* 0xffffffff2b057890 */ /* 0x000fe2000fffe03f */
[----:B------:R-:W-:Y:S01]  /*1570*/  SHF.R.S32.HI R3, RZ, 0x1f, R3 ;  /* 0x0000001fff037819 */ /* 0x000fe20000011403 */
[----:B------:R-:W3:Y:S01]  /*1580*/  LDC R66, c[0x0][0x658] ;  /* 0x00019600ff427b82 */ /* 0x000ee20000000800 */
[----:B------:R-:W-:Y:S01]  /*1590*/  USEL UR42, UR40, 0x1, UP0 ;  /* 0x00000001282a7887 */ /* 0x000fe20008000000 */
[----:B------:R-:W-:Y:S01]  /*15a0*/  IMAD.IADD R4, R5, 0x1, -R4 ;  /* 0x0000000105047824 */ /* 0x000fe200078e0a04 */
[----:B------:R-:W-:Y:S01]  /*15b0*/  LEA.HI R3, R3, R60, RZ, 0x3 ;  /* 0x0000003c03037211 */ /* 0x000fe200078f18ff */
[----:B------:R-:W-:Y:S01]  /*15c0*/  UISETP.NE.AND UP0, UPT, UR5, URZ, UPT ;  /* 0x0000003f0500728c */ /* 0x000fe2000bf05270 */
[----:B------:R-:W-:Y:S01]  /*15d0*/  IMAD.MOV.U32 R5, RZ, RZ, 0x1 ;  /* 0x00000001ff057424 */ /* 0x000fe200078e00ff */
[----:B------:R-:W-:Y:S01]  /*15e0*/  ULDC UR8, c[0x0][0x284] ;  /* 0x0000a10000087ab9 */ /* 0x000fe20000000800 */
[----:B------:R-:W-:Y:S01]  /*15f0*/  LOP3.LUT R3, R3, 0xfffffff8, RZ, 0xc0, !PT ;  /* 0xfffffff803037812 */ /* 0x000fe200078ec0ff */
[----:B------:R-:W4:Y:S01]  /*1600*/  LDC.64 R64, c[0x0][0x5c8] ;  /* 0x00017200ff407b82 */ /* 0x000f220000000a00 */
[----:B------:R-:W-:Y:S01]  /*1610*/  USEL UR7, URZ, 0x1, UP0 ;  /* 0x000000013f077887 */ /* 0x000fe20008000000 */
[----:B------:R-:W-:Y:S01]  /*1620*/  IMAD.SHL.U32 R62, R4, 0x2, RZ ;  /* 0x00000002043e7824 */ /* 0x000fe200078e00ff */
[----:B------:R-:W-:Y:S01]  /*1630*/  LOP3.LUT R74, R23, 0x1, RZ, 0xfc, !PT ;  /* 0x00000001174a7812 */ /* 0x000fe200078efcff */
[----:B------:R-:W-:Y:S01]  /*1640*/  IMAD.IADD R60, R60, 0x1, -R3 ;  /* 0x000000013c3c7824 */ /* 0x000fe200078e0a03 */
[----:B------:R-:W-:Y:S01]  /*1650*/  SHF.R.S32.HI R3, RZ, 0x5, R8 ;  /* 0x00000005ff037819 */ /* 0x000fe20000011408 */
[----:B------:R-:W-:Y:S01]  /*1660*/  USHF.L.U32 UR47, UR40, 0x1, URZ ;  /* 0x00000001282f7899 */ /* 0x000fe2000800063f */
[----:B------:R-:W-:Y:S01]  /*1670*/  IMAD.U32 R75, RZ, RZ, UR7 ;  /* 0x00000007ff4b7e24 */ /* 0x000fe2000f8e00ff */
[----:B------:R-:W0:Y:S01]  /*1680*/  LDC R67, c[0x0][0x288] ;  /* 0x0000a200ff437b82 */ /* 0x000e220000000800 */
[--C-:B------:R-:W-:Y:S01]  /*1690*/  SHF.R.S32.HI R61, RZ, 0x1f, R60.reuse ;  /* 0x0000001fff3d7819 */ /* 0x100fe2000001143c */
[----:B-1----:R-:W-:Y:S01]  /*16a0*/  ULEA UR41, UR4, UR41, 0x18 ;  /* 0x0000002904297291 */ /* 0x002fe2000f8ec03f */
[C---:B------:R-:W-:Y:S01]  /*16b0*/  IMAD R71, R3.reuse, -0x10, -R60 ;  /* 0xfffffff003477824 */ /* 0x040fe200078e0a3c */
[----:B------:R-:W-:Y:S01]  /*16c0*/  USHF.L.U32 UR4, UR5, 0x3, URZ ;  /* 0x0000000305047899 */ /* 0x000fe2000800063f */
[----:B------:R-:W-:Y:S01]  /*16d0*/  SHF.R.S32.HI R63, RZ, 0x1f, R62 ;  /* 0x0000001fff3f7819 */ /* 0x000fe2000001143e */
[----:B------:R-:W-:Y:S01]  /*16e0*/  IMAD.WIDE R60, R3, 0x10, R60 ;  /* 0x00000010033c7825 */ /* 0x000fe200078e023c */
[----:B------:R-:W-:Y:S01]  /*16f0*/  UIADD3 UR5, UR41, 0x180, URZ ;  /* 0x0000018029057890 */ /* 0x000fe2000fffe03f */
[----:B------:R-:W1:Y:S01]  /*1700*/  LDC R69, c[0x0][0x600] ;  /* 0x00018000ff457b82 */ /* 0x000e620000000800 */
[----:B------:R-:W-:Y:S01]  /*1710*/  UIADD3 UR6, UR41, 0x1c180, URZ ;  /* 0x0001c18029067890 */ /* 0x000fe2000fffe03f */
[----:B------:R-:W-:Y:S01]  /*1720*/  IMAD.MOV.U32 R3, RZ, RZ, -0x1 ;  /* 0xffffffffff037424 */ /* 0x000fe200078e00ff */
[----:B------:R-:W-:Y:S01]  /*1730*/  USHF.R.U32.HI UR5, URZ, 0x4, UR5 ;  /* 0x000000043f057899 */ /* 0x000fe20008011605 */
[----:B------:R-:W-:Y:S01]  /*1740*/  VIADD R71, R71, UR8 ;  /* 0x0000000847477c36 */ /* 0x000fe20008000000 */
[----:B------:R-:W-:-:S02]  /*1750*/  USHF.R.U32.HI UR6, URZ, 0x4, UR6 ;  /* 0x000000043f067899 */ /* 0x000fc40008011606 */
[-C--:B---3--:R-:W-:Y:S01]  /*1760*/  SHF.L.U32 R3, R3, R66.reuse, RZ ;  /* 0x0000004203037219 */ /* 0x088fe200000006ff */
[----:B------:R-:W-:Y:S01]  /*1770*/  UIADD3 UR48, UR41, 0x80, URZ ;  /* 0x0000008029307890 */ /* 0x000fe2000fffe03f */
[C---:B----4-:R-:W-:Y:S01]  /*1780*/  SHF.L.U64.HI R65, R64.reuse, 0x3, R65 ;  /* 0x0000000340417819 */ /* 0x050fe20000010241 */
[----:B------:R-:W-:Y:S01]  /*1790*/  ULOP3.LUT UR4, UR4, 0x8, URZ, 0xc0, !UPT ;  /* 0x0000000804047892 */ /* 0x000fe2000f8ec03f */
[----:B------:R-:W-:Y:S01]  /*17a0*/  SHF.L.U32 R66, R5, R66, RZ ;  /* 0x0000004205427219 */ /* 0x000fe200000006ff */
[----:B------:R-:W-:Y:S01]  /*17b0*/  ULOP3.LUT UR5, UR5, 0x3fff, URZ, 0xc0, !UPT ;  /* 0x00003fff05057892 */ /* 0x000fe2000f8ec03f */
[----:B------:R-:W-:Y:S01]  /*17c0*/  IMAD.SHL.U32 R64, R64, 0x8, RZ ;  /* 0x0000000840407824 */ /* 0x000fe200078e00ff */
[----:B------:R-:W-:Y:S01]  /*17d0*/  ULOP3.LUT UR6, UR6, 0x3fff, URZ, 0xc0, !UPT ;  /* 0x00003fff06067892 */ /* 0x000fe2000f8ec03f */
[----:B------:R-:W-:Y:S01]  /*17e0*/  LOP3.LUT R70, RZ, R3, RZ, 0x33, !PT ;  /* 0x00000003ff467212 */ /* 0x000fe200078e33ff */
[----:B0-----:R-:W-:Y:S01]  /*17f0*/  IMAD R67, R4, -0x2, R67 ;  /* 0xfffffffe04437824 */ /* 0x001fe200078e0243 */
[----:B------:R-:W-:-:S02]  /*1800*/  UIADD3 UR42, -UR42, UR40, URZ ;  /* 0x000000282a2a7290 */ /* 0x000fc4000fffe13f */
[----:B------:R-:W-:Y:S02]  /*1810*/  ULEA UR43, UR43, UR48, 0x3 ;  /* 0x000000302b2b7291 */ /* 0x000fe4000f8e183f */
[----:B------:R-:W-:Y:S02]  /*1820*/  ULOP3.LUT UR49, UR4, 0x8, URZ, 0x3c, !UPT ;  /* 0x0000000804317892 */ /* 0x000fe4000f8e3c3f */
[----:B------:R-:W-:Y:S01]  /*1830*/  ULOP3.LUT UR44, UR4, 0x18, URZ, 0x3c, !UPT ;  /* 0x00000018042c7892 */ /* 0x000fe2000f8e3c3f */
[----:B-1----:R-:W-:Y:S01]  /*1840*/  VIADD R69, R69, 0xffffffff ;  /* 0xffffffff45457836 */ /* 0x002fe20000000000 */
[----:B------:R-:W-:Y:S02]  /*1850*/  ULOP3.LUT UR45, UR5, 0x10000, URZ, 0xfc, !UPT ;  /* 0x00010000052d7892 */ /* 0x000fe4000f8efc3f */
[----:B------:R-:W-:Y:S01]  /*1860*/  ULOP3.LUT UR46, UR6, 0x10000, URZ, 0xfc, !UPT ;  /* 0x00010000062e7892 */ /* 0x000fe2000f8efc3f */
[----:B--2---:R-:W-:-:S11]  /*1870*/  SHF.L.U64.HI R68, R6, 0x1, R0 ;  /* 0x0000000106447819 */ /* 0x004fd60000010200 */
.L_x_104:
[----:B------:R-:W-:-:S04]  /*1880*/  SHF.L.U32 R0, R75, 0x1f, RZ ;  /* 0x0000001f4b007819 */ /* 0x000fc800000006ff */
[----:B------:R-:W0:Y:S02]  /*1890*/  SYNCS.PHASECHK.TRANS64.TRYWAIT P0, [UR43+-0x8], R0 ;  /* 0xfffff800ff0075a7 */ /* 0x000e24000800016b */
[----:B01-345:R-:W-:Y:S05]  /*18a0*/  @!P0 BRA `(.L_x_19) ;  /* 0x0000004800908947 */ /* 0x03bfea0003800000 */
.L_x_129:
[----:B------:R-:W-:Y:S02]  /*18b0*/  ULDC UR4, c[0x0][0x28c] ;  /* 0x0000a30000047ab9 */ /* 0x000fe40000000800 */
[----:B------:R-:W-:-:S13]  /*18c0*/  ISETP.LT.AND P0, PT, RZ, UR4, PT ;  /* 0x00000004ff007c0c */ /* 0x000fda000bf01270 */
[----:B------:R-:W-:Y:S05]  /*18d0*/  @P0 BRA `(.L_x_20) ;  /* 0x0000000000400947 */ /* 0x000fea0003800000 */
[----:B0-----:R-:W-:Y:S01]  /*18e0*/  MOV R0, 0x0 ;  /* 0x0000000000007802 */ /* 0x001fe20000000f00 */
[----:B------:R-:W-:Y:S01]  /*18f0*/  ULDC.64 UR4, c[0x4][0x68] ;  /* 0x01001a0000047ab9 */ /* 0x000fe20000000a00 */
[----:B------:R-:W-:Y:S01]  /*1900*/  ULDC.64 UR6, c[0x4][0x8] ;  /* 0x0100020000067ab9 */ /* 0x000fe20000000a00 */
[----:B------:R-:W-:Y:S01]  /*1910*/  IMAD.U32 R4, RZ, RZ, UR4 ;  /* 0x00000004ff047e24 */ /* 0x000fe2000f8e00ff */
[----:B------:R0:W1:Y:S01]  /*1920*/  LDC.64 R14, c[0x4][R0] ;  /* 0x01000000000e7b82 */ /* 0x0000620000000a00 */
[----:B------:R-:W-:Y:S01]  /*1930*/  IMAD.U32 R5, RZ, RZ, UR5 ;  /* 0x00000005ff057e24 */ /* 0x000fe2000f8e00ff */
[----:B------:R-:W-:Y:S01]  /*1940*/  ULDC.64 UR4, c[0x4][0x70] ;  /* 0x01001c0000047ab9 */ /* 0x000fe20000000a00 */
[----:B------:R-:W-:Y:S02]  /*1950*/  IMAD.U32 R10, RZ, RZ, UR6 ;  /* 0x00000006ff0a7e24 */ /* 0x000fe4000f8e00ff */
[----:B------:R-:W-:Y:S02]  /*1960*/  IMAD.U32 R6, RZ, RZ, UR4 ;  /* 0x00000004ff067e24 */ /* 0x000fe4000f8e00ff */
[----:B------:R-:W-:-:S02]  /*1970*/  IMAD.U32 R7, RZ, RZ, UR5 ;  /* 0x00000005ff077e24 */ /* 0x000fc4000f8e00ff */
[----:B------:R-:W-:Y:S02]  /*1980*/  IMAD.U32 R11, RZ, RZ, UR7 ;  /* 0x00000007ff0b7e24 */ /* 0x000fe4000f8e00ff */
[----:B------:R-:W-:Y:S02]  /*1990*/  IMAD.MOV.U32 R8, RZ, RZ, 0x1e1 ;  /* 0x000001e1ff087424 */ /* 0x000fe400078e00ff */
[----:B------:R-:W-:Y:S02]  /*19a0*/  IMAD.MOV.U32 R12, RZ, RZ, 0x1 ;  /* 0x00000001ff0c7424 */ /* 0x000fe400078e00ff */
[----:B0-----:R-:W-:-:S07]  /*19b0*/  IMAD.MOV.U32 R13, RZ, RZ, RZ ;  /* 0x000000ffff0d7224 */ /* 0x001fce00078e00ff */
[----:B------:R-:W-:-:S07]  /*19c0*/  LEPC R20, `(.L_x_20) ;  /* 0x000000001014794e */ /* 0x000fce0000000000 */
[----:B-1---5:R-:W-:Y:S05]  /*19d0*/  CALL.ABS.NOINC R14 ;  /* 0x000000000e007343 */ /* 0x022fea0003c00000 */
.L_x_20:
[----:B------:R-:W-:-:S13]  /*19e0*/  ISETP.NE.AND P0, PT, R74, 0x3, PT ;  /* 0x000000034a00780c */ /* 0x000fda0003f05270 */
[----:B------:R-:W-:Y:S05]  /*19f0*/  @!P0 BRA `(.L_x_21) ;  /* 0x0000000000048947 */ /* 0x000fea0003800000 */
[----:B------:R-:W-:Y:S01]  /*1a00*/  BPT.TRAP 0x1 ;  /* 0x000000040000795c */ /* 0x000fe20000300000 */
.L_x_21:
[----:B0-----:R-:W-:Y:S02]  /*1a10*/  IMAD.U32 R3, RZ, RZ, UR38 ;  /* 0x00000026ff037e24 */ /* 0x001fe4000f8e00ff */
[----:B------:R-:W-:-:S03]  /*1a20*/  IMAD.U32 R0, RZ, RZ, UR39 ;  /* 0x00000027ff007e24 */ /* 0x000fc6000f8e00ff */
[----:B------:R-:W-:Y:S02]  /*1a30*/  LEA R3, R3, UR41, 0x3 ;  /* 0x0000002903037c11 */ /* 0x000fe4000f8e18ff */
[----:B------:R-:W-:-:S04]  /*1a40*/  SHF.L.U32 R0, R0, 0x1f, RZ ;  /* 0x0000001f00007819 */ /* 0x000fc800000006ff */
[----:B------:R0:W1:Y:S01]  /*1a50*/  SYNCS.PHASECHK.TRANS64.TRYWAIT P1, [R3+URZ], R0 ;  /* 0x00000000030075a7 */ /* 0x000062000802017f */
[----:B------:R-:W-:Y:S05]  /*1a60*/  @!P0 BRA `(.L_x_22) ;  /* 0x0000000000048947 */ /* 0x000fea0003800000 */
[----:B------:R-:W-:Y:S01]  /*1a70*/  BPT.TRAP 0x1 ;  /* 0x000000040000795c */ /* 0x000fe20000300000 */
.L_x_22:
[----:B-1----:R-:W-:Y:S05]  /*1a80*/  @P1 BRA `(.L_x_23) ;  /* 0x0000000000081947 */ /* 0x002fea0003800000 */
[----:B------:R-:W1:Y:S02]  /*1a90*/  SYNCS.PHASECHK.TRANS64.TRYWAIT P1, [R3+URZ], R0 ;  /* 0x00000000030075a7 */ /* 0x000e64000802017f */
[----:B-1----:R-:W-:Y:S05]  /*1aa0*/  @!P1 BRA `(.L_x_24) ;  /* 0x0000004800289947 */ /* 0x002fea0003800000 */
.L_x_23:
[----:B------:R-:W-:Y:S05]  /*1ab0*/  WARPSYNC.ALL ;  /* 0x0000000000007948 */ /* 0x000fea0003800000 */
[----:B------:R-:W-:Y:S01]  /*1ac0*/  ULEA UR8, UR38, UR45, 0xa ;  /* 0x0000002d26087291 */ /* 0x000fe2000f8e503f */
[----:B------:R-:W-:Y:S01]  /*1ad0*/  WARPGROUP.ARRIVE ;  /* 0x00000000000079c5 */ /* 0x000fe20000000000 */
[----:B------:R-:W-:Y:S01]  /*1ae0*/  ULEA UR9, UR38, UR46, 0xa ;  /* 0x0000002e26097291 */ /* 0x000fe2000f8e503f */
[----:B01----:R-:W-:Y:S01]  /*1af0*/  IMAD.U32 R0, RZ, RZ, UR42 ;  /* 0x0000002aff007e24 */ /* 0x003fe2000f8e00ff */
[----:B------:R-:W-:Y:S01]  /*1b00*/  UMOV UR5, 0x40000040 ;  /* 0x4000004000057882 */ /* 0x000fe20000000000 */
[----:B------:R-:W-:-:S02]  /*1b10*/  UMOV UR7, 0x40000040 ;  /* 0x4000004000077882 */ /* 0x000fc40000000000 */
[----:B------:R-:W-:Y:S01]  /*1b20*/  UMOV UR4, UR8 ;  /* 0x0000000800047c82 */ /* 0x000fe20008000000 */
[----:B------:R-:W-:Y:S01]  /*1b30*/  ISETP.GE.AND P1, PT, R0, 0x1, PT ;  /* 0x000000010000780c */ /* 0x000fe20003f26270 */
[----:B------:R-:W-:Y:S02]  /*1b40*/  UMOV UR6, UR9 ;  /* 0x0000000900067c82 */ /* 0x000fe40008000000 */
[----:B------:R-:W-:Y:S01]  /*1b50*/  HGMMA.64x64x16.F32.BF16 R24, gdesc[UR4], RZ, !UPT, gsb0 ;  /* 0x00e00000041879f0 */ /* 0x000fe2000c0018ff */
[----:B------:R-:W-:Y:S02]  /*1b60*/  UIADD3 UR4, UR8, 0x2, URZ ;  /* 0x0000000208047890 */ /* 0x000fe4000fffe03f */
[----:B------:R-:W-:Y:S01]  /*1b70*/  UIADD3 UR6, UR9, 0x2, URZ ;  /* 0x0000000209067890 */ /* 0x000fe2000fffe03f */
[----:B------:R-:W-:Y:S01]  /*1b80*/  UMOV UR5, 0x40000040 ;  /* 0x4000004000057882 */ /* 0x000fe20000000000 */
[----:B------:R-:W-:Y:S01]  /*1b90*/  UMOV UR7, 0x40000040 ;  /* 0x4000004000077882 */ /* 0x000fe20000000000 */
[----:B------:R-:W-:-:S02]  /*1ba0*/  WARPGROUP.DEPBAR.LE gsb0, 0x0 ;  /* 0x00008000000079c5 */ /* 0x000fc40000010000 */
[----:B------:R-:W-:-:S06]  /*1bb0*/  WARPGROUP.ARRIVE ;  /* 0x00000000000079c5 */ /* 0x000fcc0000000000 */
[----:B------:R-:W-:Y:S01]  /*1bc0*/  HGMMA.64x64x16.F32.BF16 R24, gdesc[UR4], R24, gsb0 ;  /* 0x00e00000041879f0 */ /* 0x000fe20008001818 */
[----:B------:R-:W-:Y:S02]  /*1bd0*/  UIADD3 UR4, UR8, 0x4, URZ ;  /* 0x0000000408047890 */ /* 0x000fe4000fffe03f */
[----:B------:R-:W-:Y:S01]  /*1be0*/  UIADD3 UR6, UR9, 0x4, URZ ;  /* 0x0000000409067890 */ /* 0x000fe2000fffe03f */
[----:B------:R-:W-:Y:S01]  /*1bf0*/  UMOV UR5, 0x40000040 ;  /* 0x4000004000057882 */ /* 0x000fe20000000000 */
[----:B------:R-:W-:Y:S01]  /*1c00*/  UMOV UR7, 0x40000040 ;  /* 0x4000004000077882 */ /* 0x000fe20000000000 */
[----:B------:R-:W-:Y:S02]  /*1c10*/  WARPGROUP.DEPBAR.LE gsb0, 0x0 ;  /* 0x00008000000079c5 */ /* 0x000fe40000010000 */
        /* <DEDUP_REMOVED lines=36> */
[----:B------:R-:W-:Y:S03]  /*1e60*/  HGMMA.64x64x16.F32.BF16 R24, gdesc[UR4], R24, gsb0 ;  /* 0x00e00000041879f0 */ /* 0x000fe60008001818 */
[----:B------:R-:W-:Y:S02]  /*1e70*/  WARPGROUP.DEPBAR.LE gsb0, 0x0 ;  /* 0x00008000000079c5 */ /* 0x000fe40000010000 */
[----:B------:R-:W-:Y:S05]  /*1e80*/  @!P1 BRA `(.L_x_25) ;  /* 0x0000000400849947 */ /* 0x000fea0003800000 */
[----:B------:R-:W-:Y:S01]  /*1e90*/  UIADD3 UR8, UR38, 0x1, URZ ;  /* 0x0000000126087890 */ /* 0x000fe2000fffe03f */
[----:B------:R-:W-:Y:S02]  /*1ea0*/  IMAD.U32 R0, RZ, RZ, UR42 ;  /* 0x0000002aff007e24 */ /* 0x000fe4000f8e00ff */
[----:B------:R-:W-:Y:S01]  /*1eb0*/  IMAD.U32 R3, RZ, RZ, UR38 ;  /* 0x00000026ff037e24 */ /* 0x000fe2000f8e00ff */
[----:B------:R-:W-:-:S04]  /*1ec0*/  UISETP.NE.AND UP0, UPT, UR8, 0x7, UPT ;  /* 0x000000070800788c */ /* 0x000fc8000bf05270 */
[----:B------:R-:W-:Y:S02]  /*1ed0*/  USEL UR4, URZ, 0x1, UP0 ;  /* 0x000000013f047887 */ /* 0x000fe40008000000 */
[----:B------:R-:W-:Y:S02]  /*1ee0*/  USEL UR8, UR8, URZ, UP0 ;  /* 0x0000003f08087287 */ /* 0x000fe40008000000 */
[----:B------:R-:W-:-:S06]  /*1ef0*/  ULOP3.LUT UR4, UR39, UR4, URZ, 0x3c, !UPT ;  /* 0x0000000427047292 */ /* 0x000fcc000f8e3c3f */
[----:B------:R-:W-:-:S07]  /*1f00*/  IMAD.U32 R6, RZ, RZ, UR4 ;  /* 0x00000004ff067e24 */ /* 0x000fce000f8e00ff */
.L_x_32:
[----:B------:R-:W-:Y:S05]  /*1f10*/  @!P0 BRA `(.L_x_26) ;  /* 0x0000000000048947 */ /* 0x000fea0003800000 */
[----:B------:R-:W-:Y:S01]  /*1f20*/  BPT.TRAP 0x1 ;  /* 0x000000040000795c */ /* 0x000fe20000300000 */
.L_x_26:
[----:B------:R-:W-:Y:S01]  /*1f30*/  ULEA UR4, UR8, UR41, 0x3 ;  /* 0x0000002908047291 */ /* 0x000fe2000f8e183f */
[----:B------:R-:W-:-:S08]  /*1f40*/  SHF.L.U32 R4, R6, 0x1f, RZ ;  /* 0x0000001f06047819 */ /* 0x000fd000000006ff */
[----:B------:R0:W1:Y:S01]  /*1f50*/  SYNCS.PHASECHK.TRANS64.TRYWAIT P1, [UR4], R4 ;  /* 0x00000004ff0075a7 */ /* 0x0000620008020144 */
[----:B------:R-:W-:Y:S05]  /*1f60*/  @!P0 BRA `(.L_x_27) ;  /* 0x0000000000048947 */ /* 0x000fea0003800000 */
[----:B------:R-:W-:Y:S01]  /*1f70*/  BPT.TRAP 0x1 ;  /* 0x000000040000795c */ /* 0x000fe20000300000 */
.L_x_27:
[----:B-1----:R-:W-:Y:S05]  /*1f80*/  @P1 BRA `(.L_x_28) ;  /* 0x0000000000081947 */ /* 0x002fea0003800000 */
[----:B------:R-:W1:Y:S02]  /*1f90*/  SYNCS.PHASECHK.TRANS64.TRYWAIT P1, [UR4], R4 ;  /* 0x00000004ff0075a7 */ /* 0x000e640008020144 */
[----:B-1----:R-:W-:Y:S05]  /*1fa0*/  @!P1 BRA `(.L_x_29) ;  /* 0x0000004000fc9947 */ /* 0x002fea0003800000 */
.L_x_28:
[----:B------:R-:W-:Y:S01]  /*1fb0*/  ULEA UR9, UR8, UR45, 0xa ;  /* 0x0000002d08097291 */ /* 0x000fe2000f8e503f */
[----:B------:R-:W-:Y:S01]  /*1fc0*/  WARPGROUP.ARRIVE ;  /* 0x00000000000079c5 */ /* 0x000fe20000000000 */
[----:B------:R-:W-:Y:S01]  /*1fd0*/  ULEA UR10, UR8, UR46, 0xa ;  /* 0x0000002e080a7291 */ /* 0x000fe2000f8e503f */
[----:B------:R-:W-:Y:S01]  /*1fe0*/  UMOV UR5, 0x40000040 ;  /* 0x4000004000057882 */ /* 0x000fe20000000000 */
[----:B------:R-:W-:-:S03]  /*1ff0*/  UMOV UR7, 0x40000040 ;  /* 0x4000004000077882 */ /* 0x000fc60000000000 */
[----:B------:R-:W-:Y:S02]  /*2000*/  UMOV UR4, UR9 ;  /* 0x0000000900047c82 */ /* 0x000fe40008000000 */
[----:B------:R-:W-:Y:S02]  /*2010*/  UMOV UR6, UR10 ;  /* 0x0000000a00067c82 */ /* 0x000fe40008000000 */
[----:B------:R-:W-:Y:S01]  /*2020*/  HGMMA.64x64x16.F32.BF16 R24, gdesc[UR4], R24, gsb0 ;  /* 0x00e00000041879f0 */ /* 0x000fe20008001818 */
        /* <DEDUP_REMOVED lines=51> */
[----:B------:R-:W-:Y:S01]  /*2360*/  BPT.TRAP 0x1 ;  /* 0x000000040000795c */ /* 0x000fe20000300000 */
.L_x_30:
[----:B------:R-:W-:-:S13]  /*2370*/  ISETP.NE.AND P1, PT, R57, RZ, PT ;  /* 0x000000ff3900720c */ /* 0x000fda0003f25270 */
[----:B01----:R-:W-:-:S05]  /*2380*/  @P1 LEA R4, R3, UR41, 0x3 ;  /* 0x0000002903041c11 */ /* 0x003fca000f8e18ff */
[----:B------:R-:W-:-:S05]  /*2390*/  @P1 VIADD R5, R4, 0x38 ;  /* 0x0000003804051836 */ /* 0x000fca0000000000 */
[----:B------:R-:W-:-:S04]  /*23a0*/  @P1 PRMT R5, R56, 0x654, R5 ;  /* 0x0000065438051816 */ /* 0x000fc80000000005 */
[----:B------:R0:W-:Y:S01]  /*23b0*/  @P1 SYNCS.ARRIVE.TRANS64.RED.A1T0 RZ, [R5+URZ], RZ ;  /* 0x000000ff05ff19a7 */ /* 0x0001e2000810043f */
[----:B------:R-:W-:-:S13]  /*23c0*/  ISETP.GT.U32.AND P1, PT, R23, 0x1, PT ;  /* 0x000000011700780c */ /* 0x000fda0003f24070 */
[----:B0-----:R-:W-:Y:S05]  /*23d0*/  @P1 BRA `(.L_x_31) ;  /* 0x0000000000041947 */ /* 0x001fea0003800000 */
[----:B------:R-:W-:Y:S01]  /*23e0*/  BPT.TRAP 0x1 ;  /* 0x000000040000795c */ /* 0x000fe20000300000 */
.L_x_31:
[----:B------:R-:W-:Y:S01]  /*23f0*/  UIADD3 UR8, UR8, 0x1, URZ ;  /* 0x0000000108087890 */ /* 0x000fe2000fffe03f */
[C---:B------:R-:W-:Y:S01]  /*2400*/  ISETP.GT.AND P2, PT, R0.reuse, 0x1, PT ;  /* 0x000000010000780c */ /* 0x040fe20003f44270 */
[----:B------:R-:W-:Y:S02]  /*2410*/  VIADD R3, R3, 0x1 ;  /* 0x0000000103037836 */ /* 0x000fe40000000000 */
[----:B------:R-:W-:Y:S01]  /*2420*/  UISETP.NE.AND UP0, UPT, UR8, 0x7, UPT ;  /* 0x000000070800788c */ /* 0x000fe2000bf05270 */
[----:B------:R-:W-:Y:S02]  /*2430*/  VIADD R0, R0, 0xffffffff ;  /* 0xffffffff00007836 */ /* 0x000fe40000000000 */
[C---:B------:R-:W-:Y:S01]  /*2440*/  ISETP.NE.AND P1, PT, R3.reuse, 0x7, PT ;  /* 0x000000070300780c */ /* 0x040fe20003f25270 */
[----:B------:R-:W-:Y:S02]  /*2450*/  USEL UR4, URZ, 0x1, UP0 ;  /* 0x000000013f047887 */ /* 0x000fe40008000000 */
[----:B------:R-:W-:Y:S01]  /*2460*/  USEL UR8, UR8, URZ, UP0 ;  /* 0x0000003f08087287 */ /* 0x000fe20008000000 */
[----:B------:R-:W-:-:S03]  /*2470*/  SEL R3, R3, RZ, P1 ;  /* 0x000000ff03037207 */ /* 0x000fc60000800000 */
[----:B------:R-:W-:Y:S01]  /*2480*/  LOP3.LUT R6, R6, UR4, RZ, 0x3c, !PT ;  /* 0x0000000406067c12 */ /* 0x000fe2000f8e3cff */
[----:B------:R-:W-:Y:S07]  /*2490*/  @P2 BRA `(.L_x_32) ;  /* 0xfffffff8009c2947 */ /* 0x000fee000383ffff */
.L_x_25:
[----:B------:R-:W0:Y:S01]  /*24a0*/  LDC R0, c[0x0][0x28c] ;  /* 0x0000a300ff007b82 */ /* 0x000e220000000800 */
[----:B------:R-:W-:-:S04]  /*24b0*/  IMAD.U32 R3, RZ, RZ, UR49 ;  /* 0x00000031ff037e24 */ /* 0x000fc8000f8e00ff */
[----:B------:R1:W-:Y:S01]  /*24c0*/  SYNCS.ARRIVE.TRANS64.A1T0 RZ, [R3+UR48], RZ ;  /* 0x000000ff03ff79a7 */ /* 0x0003e20008100030 */
[----:B0-----:R-:W-:-:S13]  /*24d0*/  ISETP.GE.AND P1, PT, R0, 0x1, PT ;  /* 0x000000010000780c */ /* 0x001fda0003f26270 */
[----:B-1----:R-:W-:Y:S05]  /*24e0*/  @!P1 BRA `(.L_x_33) ;  /* 0x0000000000509947 */ /* 0x002fea0003800000 */
[----:B------:R-:W-:Y:S05]  /*24f0*/  @!P0 BRA `(.L_x_34) ;  /* 0x0000000000048947 */ /* 0x000fea0003800000 */
[----:B------:R-:W-:Y:S01]  /*2500*/  BPT.TRAP 0x1 ;  /* 0x000000040000795c */ /* 0x000fe20000300000 */
.L_x_34:
[----:B------:R-:W-:Y:S01]  /*2510*/  ISETP.NE.AND P0, PT, R57, RZ, PT ;  /* 0x000000ff3900720c */ /* 0x000fe20003f05270 */
[----:B------:R-:W-:Y:S01]  /*2520*/  BSSY B0, `(.L_x_35) ;  /* 0x000000e000007945 */ /* 0x000fe20003800000 */
[----:B------:R-:W-:-:S11]  /*2530*/  ISETP.GT.U32.AND P1, PT, R23, 0x1, PT ;  /* 0x000000011700780c */ /* 0x000fd60003f24070 */
[----:B------:R-:W-:Y:S05]  /*2540*/  @!P0 BRA `(.L_x_36) ;  /* 0x00000000002c8947 */ /* 0x000fea0003800000 */
[----:B------:R-:W-:-:S04]  /*2550*/  UIADD3 UR6, UR38, UR42, URZ ;  /* 0x0000002a26067290 */ /* 0x000fc8000fffe03f */
[----:B------:R-:W-:-:S04]  /*2560*/  UIMAD.WIDE.U32 UR4, UR6, 0x24924925, URZ ;  /* 0x24924925060478a5 */ /* 0x000fc8000f8e003f */
[----:B------:R-:W-:-:S04]  /*2570*/  UIADD3 UR4, UR6, -UR5, URZ ;  /* 0x8000000506047290 */ /* 0x000fc8000fffe03f */
[----:B------:R-:W-:-:S04]  /*2580*/  ULEA.HI UR4, UR4, UR5, URZ, 0x1f ;  /* 0x0000000504047291 */ /* 0x000fc8000f8ff83f */
[----:B------:R-:W-:-:S04]  /*2590*/  USHF.R.U32.HI UR4, URZ, 0x2, UR4 ;  /* 0x000000023f047899 */ /* 0x000fc80008011604 */
[----:B------:R-:W-:-:S04]  /*25a0*/  UIMAD UR4, UR4, -0x7, UR6 ;  /* 0xfffffff9040478a4 */ /* 0x000fc8000f8e0206 */
[----:B------:R-:W-:-:S04]  /*25b0*/  ULEA UR4, UR4, UR41, 0x3 ;  /* 0x0000002904047291 */ /* 0x000fc8000f8e183f */
[----:B------:R-:W-:-:S06]  /*25c0*/  UIADD3 UR4, UR4, 0x38, URZ ;  /* 0x0000003804047890 */ /* 0x000fcc000fffe03f */
[----:B------:R-:W-:-:S05]  /*25d0*/  IMAD.U32 R3, RZ, RZ, UR4 ;  /* 0x00000004ff037e24 */ /* 0x000fca000f8e00ff */
[----:B------:R-:W-:-:S04]  /*25e0*/  PRMT R0, R56, 0x654, R3 ;  /* 0x0000065438007816 */ /* 0x000fc80000000003 */
[----:B------:R0:W-:Y:S03]  /*25f0*/  SYNCS.ARRIVE.TRANS64.RED.A1T0 RZ, [R0+URZ], RZ ;  /* 0x000000ff00ff79a7 */ /* 0x0001e6000810043f */
.L_x_36:
[----:B------:R-:W-:Y:S05]  /*2600*/  BSYNC B0 ;  /* 0x0000000000007941 */ /* 0x000fea0003800000 */
.L_x_35:
[----:B------:R-:W-:Y:S05]  /*2610*/  @P1 BRA `(.L_x_33) ;  /* 0x0000000000041947 */ /* 0x000fea0003800000 */
[----:B------:R-:W-:Y:S01]  /*2620*/  BPT.TRAP 0x1 ;  /* 0x000000040000795c */ /* 0x000fe20000300000 */
.L_x_33:
[----:B0-----:R-:W-:Y:S01]  /*2630*/  SHF.L.U32 R0, R75, 0x1f, RZ ;  /* 0x0000001f4b007819 */ /* 0x001fe200000006ff */
[----:B------:R-:W-:Y:S01]  /*2640*/  UISETP.GE.U32.AND UP1, UPT, UR47, 0x7, UPT ;  /* 0x000000072f00788c */ /* 0x000fe2000bf26070 */
[----:B------:R-:W-:Y:S01]  /*2650*/  SHF.R.S32.HI R9, RZ, 0x1f, R19 ;  /* 0x0000001fff097819 */ /* 0x000fe20000011413 */
[----:B------:R-:W-:Y:S01]  /*2660*/  UIADD3 UR38, UR38, UR47, URZ ;  /* 0x0000002f26267290 */ /* 0x000fe2000fffe03f */
[----:B------:R-:W0:Y:S03]  /*2670*/  SYNCS.PHASECHK.TRANS64.TRYWAIT P0, [UR43+0x8], R0 ;  /* 0x00000800ff0075a7 */ /* 0x000e26000800016b */
[----:B------:R-:W-:-:S04]  /*2680*/  UISETP.GT.U32.AND UP0, UPT, UR38, 0x6, UPT ;  /* 0x000000062600788c */ /* 0x000fc8000bf04070 */
[----:B------:R-:W-:Y:S02]  /*2690*/  UISETP.LT.U32.AND UP0, UPT, UR47, 0x7, UP0 ;  /* 0x000000072f00788c */ /* 0x000fe40008701070 */
[----:B------:R-:W-:Y:S02]  /*26a0*/  @UP1 UIMAD.WIDE.U32 UR4, UR38, 0x24924925, URZ ;  /* 0x24924925260418a5 */ /* 0x000fe4000f8e003f */
[----:B------:R-:W-:Y:S02]  /*26b0*/  USEL UR6, URZ, 0x1, !UP0 ;  /* 0x000000013f067887 */ /* 0x000fe4000c000000 */
[----:B------:R-:W-:Y:S02]  /*26c0*/  @UP1 UIADD3 UR4, UR38, -UR5, URZ ;  /* 0x8000000526041290 */ /* 0x000fe4000fffe03f */
[----:B------:R-:W-:Y:S02]  /*26d0*/  ULOP3.LUT UR39, UR39, UR6, URZ, 0x3c, !UPT ;  /* 0x0000000627277292 */ /* 0x000fe4000f8e3c3f */
[----:B------:R-:W-:-:S04]  /*26e0*/  @UP1 ULEA.HI UR4, UR4, UR5, URZ, 0x1f ;  /* 0x0000000504041291 */ /* 0x000fc8000f8ff83f */
[----:B------:R-:W-:-:S04]  /*26f0*/  @UP1 USHF.R.U32.HI UR4, URZ, 0x2, UR4 ;  /* 0x000000023f041899 */ /* 0x000fc80008011604 */
[----:B------:R-:W-:Y:S01]  /*2700*/  @UP1 ULOP3.LUT UR39, UR39, 0x1, UR4, 0x78, !UPT ;  /* 0x0000000127271892 */ /* 0x000fe2000f8e7804 */
[----:B0-----:R-:W-:Y:S11]  /*2710*/  @!P0 BRA `(.L_x_37) ;  /* 0x0000003c00388947 */ /* 0x001ff60003800000 */
.L_x_130:
[----:B------:R-:W-:Y:S01]  /*2720*/  ULDC.64 UR4, c[0x0][0x5d0] ;  /* 0x0001740000047ab9 */ /* 0x000fe20000000a00 */
[----:B------:R-:W-:Y:S01]  /*2730*/  ULDC UR6, c[0x0][0x284] ;  /* 0x0000a10000067ab9 */ /* 0x000fe20000000800 */
[----:B0-----:R-:W-:Y:S02]  /*2740*/  IMAD R0, R9, UR4, RZ ;  /* 0x0000000409007c24 */ /* 0x001fe4000f8e02ff */
[----:B------:R-:W-:Y:S02]  /*2750*/  IMAD.SHL.U32 R12, R18, 0x40, RZ ;  /* 0x00000040120c7824 */ /* 0x000fe400078e00ff */
[C---:B------:R-:W-:Y:S02]  /*2760*/  IMAD R3, R19.reuse, UR5, R0 ;  /* 0x0000000513037c24 */ /* 0x040fe4000f8e0200 */
[----:B------:R-:W-:Y:S01]  /*2770*/  IMAD.SHL.U32 R0, R22, 0x40, RZ ;  /* 0x0000004016007824 */ /* 0x000fe200078e00ff */
[----:B------:R-:W-:Y:S01]  /*2780*/  SHF.R.S32.HI R13, RZ, 0x1f, R12 ;  /* 0x0000001fff0d7819 */ /* 0x000fe2000001140c */
[----:B------:R-:W-:Y:S01]  /*2790*/  IMAD.WIDE.U32 R4, R19, UR4, R62 ;  /* 0x0000000413047c25 */ /* 0x000fe2000f8e003e */
[----:B------:R-:W-:-:S02]  /*27a0*/  ULDC.64 UR4, c[0x0][0x5c8] ;  /* 0x0001720000047ab9 */ /* 0x000fc40000000a00 */
[----:B------:R-:W-:Y:S01]  /*27b0*/  ISETP.GE.AND P0, PT, R0, UR6, PT ;  /* 0x0000000600007c0c */ /* 0x000fe2000bf06270 */
[----:B------:R-:W-:Y:S01]  /*27c0*/  ULDC UR6, c[0x0][0x288] ;  /* 0x0000a20000067ab9 */ /* 0x000fe20000000800 */
[----:B------:R-:W-:Y:S01]  /*27d0*/  IADD3 R4, P1, R12, R4, RZ ;  /* 0x000000040c047210 */ /* 0x000fe20007f3e0ff */
[----:B------:R-:W-:Y:S01]  /*27e0*/  IMAD.WIDE R20, R22, 0x40, R60 ;  /* 0x0000004016147825 */ /* 0x000fe200078e023c */
[----:B------:R-:W-:Y:S02]  /*27f0*/  ISETP.GE.OR P0, PT, R12, UR6, P0 ;  /* 0x000000060c007c0c */ /* 0x000fe40008706670 */
[----:B------:R-:W-:Y:S01]  /*2800*/  IADD3.X R5, R13, R5, R3, P1, !PT ;  /* 0x000000050d057210 */ /* 0x000fe20000ffe403 */
[----:B------:R-:W-:-:S04]  /*2810*/  IMAD R7, R21, UR4, RZ ;  /* 0x0000000415077c24 */ /* 0x000fc8000f8e02ff */
[C---:B------:R-:W-:Y:S02]  /*2820*/  IMAD R7, R20.reuse, UR5, R7 ;  /* 0x0000000514077c24 */ /* 0x040fe4000f8e0207 */
[----:B------:R-:W-:-:S04]  /*2830*/  IMAD.WIDE.U32 R72, R20, UR4, R4 ;  /* 0x0000000414487c25 */ /* 0x000fc8000f8e0004 */
[----:B------:R-:W-:Y:S05]  /*2840*/  @P0 BRA `(.L_x_38) ;  /* 0x0000002000580947 */ /* 0x000fea0003800000 */
[----:B-----5:R-:W-:Y:S01]  /*2850*/  FSETP.NEU.AND P0, PT, R59, RZ, PT ;  /* 0x000000ff3b00720b */ /* 0x020fe20003f0d000 */
[----:B------:R-:W-:Y:S01]  /*2860*/  IMAD.IADD R18, R67, 0x1, -R12 ;  /* 0x0000000143127824 */ /* 0x000fe200078e0a0c */
[----:B------:R-:W-:Y:S01]  /*2870*/  BSSY B0, `(.L_x_38) ;  /* 0x0000213000007945 */ /* 0x000fe20003800000 */
[----:B------:R-:W-:Y:S02]  /*2880*/  IMAD.IADD R0, R71, 0x1, -R0 ;  /* 0x0000000147007824 */ /* 0x000fe400078e0a00 */
[----:B------:R-:W-:Y:S01]  /*2890*/  IMAD.IADD R7, R73, 0x1, R7 ;  /* 0x0000000149077824 */ /* 0x000fe200078e0207 */
[----:B------:R-:W-:-:S04]  /*28a0*/  ISETP.GT.AND P2, PT, R18, RZ, PT ;  /* 0x000000ff1200720c */ /* 0x000fc80003f44270 */
[----:B------:R-:W-:-:S03]  /*28b0*/  ISETP.GT.AND P1, PT, R0, RZ, P2 ;  /* 0x000000ff0000720c */ /* 0x000fc60001724270 */
[----:B------:R-:W-:Y:S10]  /*28c0*/  @!P0 BRA `(.L_x_39) ;  /* 0x0000001400dc8947 */ /* 0x000ff40003800000 */
[----:B------:R-:W0:Y:S01]  /*28d0*/  LDC.64 R76, c[0x0][0x5b8] ;  /* 0x00016e00ff4c7b82 */ /* 0x000e220000000a00 */
[----:B------:R-:W-:-:S07]  /*28e0*/  ULDC.64 UR4, c[0x0][0x5c0] ;  /* 0x0001700000047ab9 */ /* 0x000fce0000000a00 */
[----:B------:R-:W1:Y:S08]  /*28f0*/  LDC.64 R78, c[0x0][0x5b0] ;  /* 0x00016c00ff4e7b82 */ /* 0x000e700000000a00 */
[----:B------:R-:W2:Y:S01]  /*2900*/  LDC.64 R80, c[0x0][0x5a8] ;  /* 0x00016a00ff507b82 */ /* 0x000ea20000000a00 */
[-C--:B0-----:R-:W-:Y:S02]  /*2910*/  IMAD R6, R9, R76.reuse, RZ ;  /* 0x0000004c09067224 */ /* 0x081fe400078e02ff */
[----:B------:R-:W-:-:S04]  /*2920*/  IMAD.WIDE.U32 R4, R19, R76, R62 ;  /* 0x0000004c13047225 */ /* 0x000fc800078e003e */
[----:B------:R-:W-:Y:S01]  /*2930*/  IMAD R73, R19, R77, R6 ;  /* 0x0000004d13497224 */ /* 0x000fe200078e0206 */
[----:B------:R-:W-:Y:S01]  /*2940*/  IADD3 R8, P0, R12, R4, RZ ;  /* 0x000000040c087210 */ /* 0x000fe20007f1e0ff */
[----:B-1----:R-:W-:-:S03]  /*2950*/  IMAD R3, R21, R78, RZ ;  /* 0x0000004e15037224 */ /* 0x002fc600078e02ff */
[----:B------:R-:W-:Y:S01]  /*2960*/  IADD3.X R9, R13, R5, R73, P0, !PT ;  /* 0x000000050d097210 */ /* 0x000fe200007fe449 */
[C---:B------:R-:W-:Y:S02]  /*2970*/  IMAD R77, R20.reuse, R79, R3 ;  /* 0x0000004f144d7224 */ /* 0x040fe400078e0203 */
[----:B------:R-:W-:-:S04]  /*2980*/  IMAD.WIDE.U32 R4, R20, R78, R8 ;  /* 0x0000004e14047225 */ /* 0x000fc800078e0008 */
[----:B------:R-:W-:Y:S01]  /*2990*/  IMAD.IADD R3, R5, 0x1, R77 ;  /* 0x0000000105037824 */ /* 0x000fe200078e024d */
[----:B--2---:R-:W-:-:S04]  /*29a0*/  LEA R10, P0, R4, R80, 0x1 ;  /* 0x00000050040a7211 */ /* 0x004fc800078008ff */
[----:B------:R-:W-:-:S05]  /*29b0*/  LEA.HI.X R11, R4, R81, R3, 0x1, P0 ;  /* 0x00000051040b7211 */ /* 0x000fca00000f0c03 */
[----:B------:R-:W2:Y:S01]  /*29c0*/  @P1 LDG.E.LTC128B.U16 R3, desc[UR36][R10.64] ;  /* 0x000000240a031981 */ /* 0x000ea2000c1e1520 */
[----:B------:R-:W-:Y:S01]  /*29d0*/  IMAD.WIDE.U32 R4, R20, R78, R12 ;  /* 0x0000004e14047225 */ /* 0x000fe200078e000c */
[----:B------:R-:W-:Y:S02]  /*29e0*/  BSSY B1, `(.L_x_40) ;  /* 0x0000015000017945 */ /* 0x000fe40003800000 */
[----:B------:R-:W-:-:S04]  /*29f0*/  IADD3 R14, P0, R62, R4, RZ ;  /* 0x000000043e0e7210 */ /* 0x000fc80007f1e0ff */
[----:B------:R-:W-:Y:S02]  /*2a00*/  IADD3.X R15, R63, R77, R5, P0, !PT ;  /* 0x0000004d3f0f7210 */ /* 0x000fe400007fe405 */
[----:B------:R-:W-:Y:S01]  /*2a10*/  LEA R6, P0, R72, UR4, 0x1 ;  /* 0x0000000448067c11 */ /* 0x000fe2000f8008ff */
[----:B------:R-:W-:-:S03]  /*2a20*/  IMAD.WIDE.U32 R14, R19, R76, R14 ;  /* 0x0000004c130e7225 */ /* 0x000fc600078e000e */
[----:B------:R-:W-:Y:S02]  /*2a30*/  LEA.HI.X R7, R72, UR5, R7, 0x1, P0 ;  /* 0x0000000548077c11 */ /* 0x000fe400080f0c07 */
[----:B------:R-:W-:-:S04]  /*2a40*/  ISETP.GT.AND P0, PT, R18, 0x1, PT ;  /* 0x000000011200780c */ /* 0x000fc80003f04270 */
[----:B------:R-:W-:Y:S01]  /*2a50*/  ISETP.GT.AND P3, PT, R0, RZ, P0 ;  /* 0x000000ff0000720c */ /* 0x000fe20000764270 */
[----:B--2---:R-:W-:-:S04]  /*2a60*/  IMAD.U32 R4, R3, 0x10000, RZ ;  /* 0x0001000003047824 */ /* 0x004fc800078e00ff */
[----:B------:R-:W-:Y:S01]  /*2a70*/  FMUL R5, R4, R59 ;  /* 0x0000003b04057220 */ /* 0x000fe20000400000 */
[----:B------:R-:W-:-:S03]  /*2a80*/  LEA R4, P4, R14, R80, 0x1 ;  /* 0x000000500e047211 */ /* 0x000fc600078808ff */
[----:B------:R-:W-:-:S05]  /*2a90*/  FFMA R5, R24, R58, R5 ;  /* 0x0000003a18057223 */ /* 0x000fca0000000005 */
[----:B------:R-:W-:Y:S01]  /*2aa0*/  F2FP.BF16.F32.PACK_AB R10, RZ, R5 ;  /* 0x00000005ff0a723e */ /* 0x000fe200000010ff */
[----:B------:R-:W-:-:S03]  /*2ab0*/  IMAD.IADD R5, R73, 0x1, R15 ;  /* 0x0000000149057824 */ /* 0x000fc600078e020f */
[----:B------:R-:W-:Y:S01]  /*2ac0*/  PRMT R11, R10, 0x7610, R11 ;  /* 0x000076100a0b7816 */ /* 0x000fe2000000000b */
[----:B------:R-:W-:Y:S01]  /*2ad0*/  IMAD.SHL.U32 R10, R78, 0x8, RZ ;  /* 0x000000084e0a7824 */ /* 0x000fe200078e00ff */
[----:B------:R-:W-:-:S03]  /*2ae0*/  LEA.HI.X R5, R14, R81, R5, 0x1, P4 ;  /* 0x000000510e057211 */ /* 0x000fc600020f0c05 */
[----:B------:R0:W-:Y:S02]  /*2af0*/  @P1 STG.E.U16 desc[UR36][R6.64], R11 ;  /* 0x0000000b06001986 */ /* 0x0001e4000c101524 */
[----:B0-----:R-:W-:Y:S01]  /*2b00*/  SHF.L.U64.HI R11, R78, 0x3, R79 ;  /* 0x000000034e0b7819 */ /* 0x001fe2000001024f */
[----:B------:R-:W-:Y:S06]  /*2b10*/  @!P3 BRA `(.L_x_41) ;  /* 0x000000000004b947 */ /* 0x000fec0003800000 */
[----:B------:R0:W5:Y:S02]  /*2b20*/  LDG.E.LTC128B.U16 R3, desc[UR36][R4.64+0x2] ;  /* 0x0000022404037981 */ /* 0x000164000c1e1520 */
.L_x_41:
[----:B------:R-:W-:Y:S05]  /*2b30*/  BSYNC B1 ;  /* 0x0000000000017941 */ /* 0x000fea0003800000 */
.L_x_40:
[----:B------:R-:W-:Y:S01]  /*2b40*/  IMAD.WIDE.U32 R10, R20, R78, R10 ;  /* 0x0000004e140a7225 */ /* 0x000fe200078e000a */
[----:B------:R-:W-:Y:S02]  /*2b50*/  ISETP.GT.AND P2, PT, R0, 0x8, P2 ;  /* 0x000000080000780c */ /* 0x000fe40001744270 */
[C---:B-----5:R-:W-:Y:S01]  /*2b60*/  PRMT R20, R3.reuse, 0x7610, R20 ;  /* 0x0000761003147816 */ /* 0x060fe20000000014 */
[----:B------:R-:W-:Y:S01]  /*2b70*/  IMAD.U32 R14, R3, 0x10000, RZ ;  /* 0x00010000030e7824 */ /* 0x000fe200078e00ff */
[----:B------:R-:W-:Y:S01]  /*2b80*/  IADD3 R8, P1, R8, R10, RZ ;  /* 0x0000000a08087210 */ /* 0x000fe20007f3e0ff */
[----:B------:R-:W-:Y:S02]  /*2b90*/  IMAD.IADD R77, R77, 0x1, R11 ;  /* 0x000000014d4d7824 */ /* 0x000fe400078e020b */
[----:B------:R-:W-:Y:S02]  /*2ba0*/  FMUL R14, R14, R59 ;  /* 0x0000003b0e0e7220 */ /* 0x000fe40000400000 */
[----:B------:R-:W-:-:S02]  /*2bb0*/  IMAD.X R9, R77, 0x1, R9, P1 ;  /* 0x000000014d097824 */ /* 0x000fc400008e0609 */
[----:B------:R-:W-:Y:S01]  /*2bc0*/  FFMA R25, R25, R58, R14 ;  /* 0x0000003a19197223 */ /* 0x000fe2000000000e */
[----:B------:R-:W-:-:S04]  /*2bd0*/  LEA R14, P1, R8, R80, 0x1 ;  /* 0x00000050080e7211 */ /* 0x000fc800078208ff */
[----:B------:R-:W-:Y:S02]  /*2be0*/  F2FP.BF16.F32.PACK_AB R25, RZ, R25 ;  /* 0x00000019ff19723e */ /* 0x000fe400000010ff */
[----:B------:R-:W-:-:S03]  /*2bf0*/  LEA.HI.X R15, R8, R81, R9, 0x1, P1 ;  /* 0x00000051080f7211 */ /* 0x000fc600008f0c09 */
[----:B------:R1:W-:Y:S04]  /*2c00*/  @P3 STG.E.U16 desc[UR36][R6.64+0x2], R25 ;  /* 0x0000021906003986 */ /* 0x0003e8000c101524 */
[----:B------:R-:W2:Y:S01]  /*2c10*/  @P2 LDG.E.LTC128B.U16 R20, desc[UR36][R14.64] ;  /* 0x000000240e142981 */ /* 0x000ea2000c1e1520 */
[----:B------:R-:W-:Y:S01]  /*2c20*/  IADD3 R12, P1, P3, R62, R10, R12 ;  /* 0x0000000a3e0c7210 */ /* 0x000fe20007b3e00c */
[----:B------:R-:W-:Y:S01]  /*2c30*/  BSSY B1, `(.L_x_42) ;  /* 0x0000011000017945 */ /* 0x000fe20003800000 */
[C---:B------:R-:W-:Y:S02]  /*2c40*/  SHF.L.U64.HI R11, R64.reuse, 0x1, R65 ;  /* 0x00000001400b7819 */ /* 0x040fe40000010241 */
[----:B------:R-:W-:Y:S02]  /*2c50*/  IADD3.X R13, R63, R77, R13, P1, P3 ;  /* 0x0000004d3f0d7210 */ /* 0x000fe40000fe640d */
[----:B------:R-:W-:-:S02]  /*2c60*/  LEA R10, P1, R64, R6, 0x1 ;  /* 0x00000006400a7211 */ /* 0x000fc400078208ff */
[----:B------:R-:W-:Y:S01]  /*2c70*/  ISETP.GT.AND P0, PT, R0, 0x8, P0 ;  /* 0x000000080000780c */ /* 0x000fe20000704270 */
[----:B------:R-:W-:-:S04]  /*2c80*/  IMAD.WIDE.U32 R12, R19, R76, R12 ;  /* 0x0000004c130c7225 */ /* 0x000fc800078e000c */
[----:B------:R-:W-:Y:S02]  /*2c90*/  IMAD.X R11, R11, 0x1, R7, P1 ;  /* 0x000000010b0b7824 */ /* 0x000fe400008e0607 */
[----:B------:R-:W-:Y:S02]  /*2ca0*/  IMAD.IADD R9, R73, 0x1, R13 ;  /* 0x0000000149097824 */ /* 0x000fe400078e020d */
[----:B--2---:R-:W-:-:S04]  /*2cb0*/  IMAD.U32 R8, R20, 0x10000, RZ ;  /* 0x0001000014087824 */ /* 0x004fc800078e00ff */
[----:B------:R-:W-:Y:S01]  /*2cc0*/  FMUL R3, R8, R59 ;  /* 0x0000003b08037220 */ /* 0x000fe20000400000 */
[----:B------:R-:W-:-:S03]  /*2cd0*/  LEA R8, P3, R12, R80, 0x1 ;  /* 0x000000500c087211 */ /* 0x000fc600078608ff */
[----:B------:R-:W-:Y:S01]  /*2ce0*/  FFMA R3, R26, R58, R3 ;  /* 0x0000003a1a037223 */ /* 0x000fe20000000003 */
[----:B------:R-:W-:-:S04]  /*2cf0*/  LEA.HI.X R9, R12, R81, R9, 0x1, P3 ;  /* 0x000000510c097211 */ /* 0x000fc800018f0c09 */
[----:B------:R-:W-:-:S05]  /*2d00*/  F2FP.BF16.F32.PACK_AB R3, RZ, R3 ;  /* 0x00000003ff03723e */ /* 0x000fca00000010ff */
[----:B------:R1:W-:Y:S01]  /*2d10*/  @P2 STG.E.U16 desc[UR36][R10.64], R3 ;  /* 0x000000030a002986 */ /* 0x0003e2000c101524 */
[----:B------:R-:W-:Y:S05]  /*2d20*/  @!P0 BRA `(.L_x_43) ;  /* 0x0000000000048947 */ /* 0x000fea0003800000 */
[----:B------:R2:W5:Y:S02]  /*2d30*/  LDG.E.LTC128B.U16 R20, desc[UR36][R8.64+0x2] ;  /* 0x0000022408147981 */ /* 0x000564000c1e1520 */
.L_x_43:
[----:B------:R-:W-:Y:S05]  /*2d40*/  BSYNC B1 ;  /* 0x0000000000017941 */ /* 0x000fea0003800000 */
.L_x_42:
[----:B-----5:R-:W-:Y:S01]  /*2d50*/  IMAD.U32 R12, R20, 0x10000, RZ ;  /* 0x00010000140c7824 */ /* 0x020fe200078e00ff */
[----:B------:R-:W-:Y:S01]  /*2d60*/  ISETP.GT.AND P1, PT, R18, 0x8, PT ;  /* 0x000000081200780c */ /* 0x000fe20003f24270 */
[----:B------:R-:W-:Y:S02]  /*2d70*/  BSSY B1, `(.L_x_44) ;  /* 0x0000008000017945 */ /* 0x000fe40003800000 */
[----:B------:R-:W-:Y:S01]  /*2d80*/  FMUL R12, R12, R59 ;  /* 0x0000003b0c0c7220 */ /* 0x000fe20000400000 */
[----:B------:R-:W-:-:S03]  /*2d90*/  ISETP.GT.AND P2, PT, R0, RZ, P1 ;  /* 0x000000ff0000720c */ /* 0x000fc60000f44270 */
[----:B------:R-:W-:-:S05]  /*2da0*/  FFMA R12, R27, R58, R12 ;  /* 0x0000003a1b0c7223 */ /* 0x000fca000000000c */
[----:B------:R-:W-:-:S05]  /*2db0*/  F2FP.BF16.F32.PACK_AB R12, RZ, R12 ;  /* 0x0000000cff0c723e */ /* 0x000fca00000010ff */
[----:B------:R3:W-:Y:S01]  /*2dc0*/  @P0 STG.E.U16 desc[UR36][R10.64+0x2], R12 ;  /* 0x0000020c0a000986 */ /* 0x0007e2000c101524 */
[----:B------:R-:W-:Y:S05]  /*2dd0*/  @!P2 BRA `(.L_x_45) ;  /* 0x000000000004a947 */ /* 0x000fea0003800000 */
[----:B------:R4:W5:Y:S02]  /*2de0*/  LDG.E.LTC128B.U16 R20, desc[UR36][R4.64+0x10] ;  /* 0x0000102404147981 */ /* 0x000964000c1e1520 */
.L_x_45:
[----:B------:R-:W-:Y:S05]  /*2df0*/  BSYNC B1 ;  /* 0x0000000000017941 */ /* 0x000fea0003800000 */
.L_x_44:
[----:B---3-5:R-:W-:Y:S01]  /*2e00*/  IMAD.U32 R12, R20, 0x10000, RZ ;  /* 0x00010000140c7824 */ /* 0x028fe200078e00ff */
[----:B------:R-:W-:Y:S01]  /*2e10*/  ISETP.GT.AND P0, PT, R18, 0x9, PT ;  /* 0x000000091200780c */ /* 0x000fe20003f04270 */
[----:B------:R-:W-:Y:S02]  /*2e20*/  BSSY B1, `(.L_x_46) ;  /* 0x0000008000017945 */ /* 0x000fe40003800000 */
[----:B-1----:R-:W-:Y:S01]  /*2e30*/  FMUL R3, R12, R59 ;  /* 0x0000003b0c037220 */ /* 0x002fe20000400000 */
[----:B------:R-:W-:-:S03]  /*2e40*/  ISETP.GT.AND P3, PT, R0, RZ, P0 ;  /* 0x000000ff0000720c */ /* 0x000fc60000764270 */
[----:B------:R-:W-:-:S05]  /*2e50*/  FFMA R3, R28, R58, R3 ;  /* 0x0000003a1c037223 */ /* 0x000fca0000000003 */
[----:B------:R-:W-:-:S05]  /*2e60*/  F2FP.BF16.F32.PACK_AB R3, RZ, R3 ;  /* 0x00000003ff03723e */ /* 0x000fca00000010ff */
[----:B------:R1:W-:Y:S01]  /*2e70*/  @P2 STG.E.U16 desc[UR36][R6.64+0x10], R3 ;  /* 0x0000100306002986 */ /* 0x0003e2000c101524 */
[----:B------:R-:W-:Y:S05]  /*2e80*/  @!P3 BRA `(.L_x_47) ;  /* 0x000000000004b947 */ /* 0x000fea0003800000 */
[----:B------:R3:W5:Y:S02]  /*2e90*/  LDG.E.LTC128B.U16 R20, desc[UR36][R4.64+0x12] ;  /* 0x0000122404147981 */ /* 0x000764000c1e1520 */
.L_x_47:
[----:B------:R-:W-:Y:S05]  /*2ea0*/  BSYNC B1 ;  /* 0x0000000000017941 */ /* 0x000fea0003800000 */
.L_x_46:
[----:B-----5:R-:W-:Y:S01]  /*2eb0*/  IMAD.U32 R12, R20, 0x10000, RZ ;  /* 0x00010000140c7824 */ /* 0x020fe200078e00ff */
[----:B------:R-:W-:Y:S01]  /*2ec0*/  ISETP.GT.AND P1, PT, R0, 0x8, P1 ;  /* 0x000000080000780c */ /* 0x000fe20000f24270 */
[----:B------:R-:W-:Y:S02]  /*2ed0*/  BSSY B1, `(.L_x_48) ;  /* 0x0000007000017945 */ /* 0x000fe40003800000 */
[----:B------:R-:W-:-:S04]  /*2ee0*/  FMUL R12, R12, R59 ;  /* 0x0000003b0c0c7220 */ /* 0x000fc80000400000 */
[----:B------:R-:W-:-:S05]  /*2ef0*/  FFMA R12, R29, R58, R12 ;  /* 0x0000003a1d0c7223 */ /* 0x000fca000000000c */
[----:B------:R-:W-:-:S05]  /*2f00*/  F2FP.BF16.F32.PACK_AB R12, RZ, R12 ;  /* 0x0000000cff0c723e */ /* 0x000fca00000010ff */
[----:B------:R0:W-:Y:S01]  /*2f10*/  @P3 STG.E.U16 desc[UR36][R6.64+0x12], R12 ;  /* 0x0000120c06003986 */ /* 0x0001e2000c101524 */
[----:B------:R-:W-:Y:S05]  /*2f20*/  @!P1 BRA `(.L_x_49) ;  /* 0x0000000000049947 */ /* 0x000fea0003800000 */
[----:B------:R0:W5:Y:S02]  /*2f30*/  LDG.E.LTC128B.U16 R20, desc[UR36][R8.64+0x10] ;  /* 0x0000102408147981 */ /* 0x000164000c1e1520 */
.L_x_49:
[----:B------:R-:W-:Y:S05]  /*2f40*/  BSYNC B1 ;  /* 0x0000000000017941 */ /* 0x000fea0003800000 */
.L_x_48:
[----:B0----5:R-:W-:Y:S01]  /*2f50*/  IMAD.U32 R12, R20, 0x10000, RZ ;  /* 0x00010000140c7824 */ /* 0x021fe200078e00ff */
[----:B------:R-:W-:Y:S01]  /*2f60*/  ISETP.GT.AND P0, PT, R0, 0x8, P0 ;  /* 0x000000080000780c */ /* 0x000fe20000704270 */
[----:B------:R-:W-:Y:S02]  /*2f70*/  BSSY B1, `(.L_x_50) ;  /* 0x0000007000017945 */ /* 0x000fe40003800000 */
[----:B-1----:R-:W-:-:S04]  /*2f80*/  FMUL R3, R12, R59 ;  /* 0x0000003b0c037220 */ /* 0x002fc80000400000 */
[----:B------:R-:W-:-:S05]  /*2f90*/  FFMA R3, R30, R58, R3 ;  /* 0x0000003a1e037223 */ /* 0x000fca0000000003 */
[----:B------:R-:W-:-:S05]  /*2fa0*/  F2FP.BF16.F32.PACK_AB R3, RZ, R3 ;  /* 0x00000003ff03723e */ /* 0x000fca00000010ff */
[----:B------:R0:W-:Y:S01]  /*2fb0*/  @P1 STG.E.U16 desc[UR36][R10.64+0x10], R3 ;  /* 0x000010030a001986 */ /* 0x0001e2000c101524 */
[----:B------:R-:W-:Y:S05]  /*2fc0*/  @!P0 BRA `(.L_x_51) ;  /* 0x0000000000048947 */ /* 0x000fea0003800000 */
[----:B------:R1:W5:Y:S02]  /*2fd0*/  LDG.E.LTC128B.U16 R20, desc[UR36][R8.64+0x12] ;  /* 0x0000122408147981 */ /* 0x000364000c1e1520 */
.L_x_51:
[----:B------:R-:W-:Y:S05]  /*2fe0*/  BSYNC B1 ;  /* 0x0000000000017941 */ /* 0x000fea0003800000 */
.L_x_50:
        /* <DEDUP_REMOVED lines=10> */
.L_x_53:
[----:B------:R-:W-:Y:S05]  /*3090*/  BSYNC B1 ;  /* 0x0000000000017941 */ /* 0x000fea0003800000 */
.L_x_52:
[----:B0----5:R-:W-:Y:S01]  /*30a0*/  IMAD.U32 R12, R20, 0x10000, RZ ;  /* 0x00010000140c7824 */ /* 0x021fe200078e00ff */
        /* <DEDUP_REMOVED lines=9> */
.L_x_55:
[----:B------:R-:W-:Y:S05]  /*3140*/  BSYNC B1 ;  /* 0x0000000000017941 */ /* 0x000fea0003800000 */
.L_x_54:
        /* <DEDUP_REMOVED lines=9> */
.L_x_57:
[----:B------:R-:W-:Y:S05]  /*31e0*/  BSYNC B1 ;  /* 0x0000000000017941 */ /* 0x000fea0003800000 */
.L_x_56:
[----:B0----5:R-:W-:Y:S01]  /*31f0*/  IMAD.U32 R12, R20, 0x10000, RZ ;  /* 0x00010000140c7824 */ /* 0x021fe200078e00ff */
        /* <DEDUP_REMOVED lines=8> */
.L_x_59:
[----:B------:R-:W-:Y:S05]  /*3280*/  BSYNC B1 ;  /* 0x0000000000017941 */ /* 0x000fea0003800000 */
.L_x_58:
        /* <DEDUP_REMOVED lines=10> */
.L_x_61:
[----:B------:R-:W-:Y:S05]  /*3330*/  BSYNC B1 ;  /* 0x0000000000017941 */ /* 0x000fea0003800000 */
.L_x_60:
        /* <DEDUP_REMOVED lines=10> */
.L_x_63:
[----:B------:R-:W-:Y:S05]  /*33e0*/  BSYNC B1 ;  /* 0x0000000000017941 */ /* 0x000fea0003800000 */
.L_x_62:
        /* <DEDUP_REMOVED lines=9> */
.L_x_65:
[----:B------:R-:W-:Y:S05]  /*3480*/  BSYNC B1 ;  /* 0x0000000000017941 */ /* 0x000fea0003800000 */
.L_x_64:
        /* <DEDUP_REMOVED lines=9> */
.L_x_67:
[----:B------:R-:W-:Y:S05]  /*3520*/  BSYNC B1 ;  /* 0x0000000000017941 */ /* 0x000fea0003800000 */
.L_x_66:
        /* <DEDUP_REMOVED lines=10> */
.L_x_69:
[----:B------:R-:W-:Y:S05]  /*35d0*/  BSYNC B1 ;  /* 0x0000000000017941 */ /* 0x000fea0003800000 */
.L_x_68:
        /* <DEDUP_REMOVED lines=10> */
.L_x_71:
[----:B------:R-:W-:Y:S05]  /*3680*/  BSYNC B1 ;  /* 0x0000000000017941 */ /* 0x000fea0003800000 */
.L_x_70:
        /* <DEDUP_REMOVED lines=9> */
.L_x_73:
[----:B------:R-:W-:Y:S05]  /*3720*/  BSYNC B1 ;  /* 0x0000000000017941 */ /* 0x000fea0003800000 */
.L_x_72:
        /* <DEDUP_REMOVED lines=9> */
.L_x_75:
[----:B------:R-:W-:Y:S05]  /*37c0*/  BSYNC B1 ;  /* 0x0000000000017941 */ /* 0x000fea0003800000 */
.L_x_74:
        /* <DEDUP_REMOVED lines=10> */
.L_x_77:
[----:B------:R-:W-:Y:S05]  /*3870*/  BSYNC B1 ;  /* 0x0000000000017941 */ /* 0x000fea0003800000 */
.L_x_76:
        /* <DEDUP_REMOVED lines=10> */
.L_x_79:
[----:B------:R-:W-:Y:S05]  /*3920*/  BSYNC B1 ;  /* 0x0000000000017941 */ /* 0x000fea0003800000 */
.L_x_78:
        /* <DEDUP_REMOVED lines=9> */
.L_x_81:
[----:B------:R-:W-:Y:S05]  /*39c0*/  BSYNC B1 ;  /* 0x0000000000017941 */ /* 0x000fea0003800000 */
.L_x_80:
        /* <DEDUP_REMOVED lines=9> */
.L_x_83:
[----:B------:R-:W-:Y:S05]  /*3a60*/  BSYNC B1 ;  /* 0x0000000000017941 */ /* 0x000fea0003800000 */
.L_x_82:
        /* <DEDUP_REMOVED lines=10> */
.L_x_85:
[----:B------:R-:W-:Y:S05]  /*3b10*/  BSYNC B1 ;  /* 0x0000000000017941 */ /* 0x000fea0003800000 */
.L_x_84:
        /* <DEDUP_REMOVED lines=10> */
.L_x_87:
[----:B------:R-:W-:Y:S05]  /*3bc0*/  BSYNC B1 ;  /* 0x0000000000017941 */ /* 0x000fea0003800000 */
.L_x_86:
        /* <DEDUP_REMOVED lines=9> */
.L_x_89:
[----:B------:R-:W-:Y:S05]  /*3c60*/  BSYNC B1 ;  /* 0x0000000000017941 */ /* 0x000fea0003800000 */
.L_x_88:
        /* <DEDUP_REMOVED lines=9> */
.L_x_91:
[----:B------:R-:W-:Y:S05]  /*3d00*/  BSYNC B1 ;  /* 0x0000000000017941 */ /* 0x000fea0003800000 */
.L_x_90:
        /* <DEDUP_REMOVED lines=10> */
.L_x_93:
[----:B------:R-:W-:Y:S05]  /*3db0*/  BSYNC B1 ;  /* 0x0000000000017941 */ /* 0x000fea0003800000 */
.L_x_92:
        /* <DEDUP_REMOVED lines=10> */
.L_x_95:
[----:B------:R-:W-:Y:S05]  /*3e60*/  BSYNC B1 ;  /* 0x0000000000017941 */ /* 0x000fea0003800000 */
.L_x_94:
[----:B0--345:R-:W-:Y:S01]  /*3e70*/  IMAD.U32 R4, R20, 0x10000, RZ ;  /* 0x0001000014047824 */ /* 0x039fe200078e00ff */
        /* <DEDUP_REMOVED lines=8> */
.L_x_97:
[----:B------:R-:W-:Y:S05]  /*3f00*/  BSYNC B1 ;  /* 0x0000000000017941 */ /* 0x000fea0003800000 */
.L_x_96:
[----:B0----5:R-:W-:Y:S01]  /*3f10*/  IMAD.U32 R4, R20, 0x10000, RZ ;  /* 0x0001000014047824 */ /* 0x021fe200078e00ff */
[----:B------:R-:W-:Y:S01]  /*3f20*/  ISETP.GT.AND P0, PT, R0, 0x8, P0 ;  /* 0x000000080000780c */ /* 0x000fe20000704270 */
[----:B------:R-:W-:Y:S01]  /*3f30*/  @P1 IMAD.MOV.U32 R5, RZ, RZ, R11 ;  /* 0x000000ffff051224 */ /* 0x000fe200078e000b */
[----:B------:R-:W-:Y:S01]  /*3f40*/  BSSY B1, `(.L_x_98) ;  /* 0x0000008000017945 */ /* 0x000fe20003800000 */
[----:B------:R-:W-:Y:S01]  /*3f50*/  FMUL R3, R4, R59 ;  /* 0x0000003b04037220 */ /* 0x000fe20000400000 */
[----:B------:R-:W-:-:S03]  /*3f60*/  @P1 IMAD.MOV.U32 R4, RZ, RZ, R10 ;  /* 0x000000ffff041224 */ /* 0x000fc600078e000a */
[----:B------:R-:W-:-:S05]  /*3f70*/  FFMA R3, R54, R58, R3 ;  /* 0x0000003a36037223 */ /* 0x000fca0000000003 */
[----:B------:R-:W-:-:S05]  /*3f80*/  F2FP.BF16.F32.PACK_AB R3, RZ, R3 ;  /* 0x00000003ff03723e */ /* 0x000fca00000010ff */
[----:B------:R0:W-:Y:S01]  /*3f90*/  @P1 STG.E.U16 desc[UR36][R4.64+0x70], R3 ;  /* 0x0000700304001986 */ /* 0x0001e2000c101524 */
[----:B------:R-:W-:Y:S05]  /*3fa0*/  @!P0 BRA `(.L_x_99) ;  /* 0x0000000000048947 */ /* 0x000fea0003800000 */
[----:B------:R4:W5:Y:S02]  /*3fb0*/  LDG.E.LTC128B.U16 R20, desc[UR36][R8.64+0x72] ;  /* 0x0000722408147981 */ /* 0x000964000c1e1520 */
.L_x_99:
[----:B------:R-:W-:Y:S05]  /*3fc0*/  BSYNC B1 ;  /* 0x0000000000017941 */ /* 0x000fea0003800000 */
.L_x_98:
[----:B------:R-:W-:Y:S05]  /*3fd0*/  @!P0 BRA `(.L_x_100) ;  /* 0x0000000800708947 */ /* 0x000fea0003800000 */
[----:B-----5:R-:W-:-:S04]  /*3fe0*/  IMAD.U32 R20, R20, 0x10000, RZ ;  /* 0x0001000014147824 */ /* 0x020fc800078e00ff */
[----:B------:R-:W-:-:S04]  /*3ff0*/  FMUL R20, R20, R59 ;  /* 0x0000003b14147220 */ /* 0x000fc80000400000 */
[----:B------:R-:W-:-:S05]  /*4000*/  FFMA R20, R55, R58, R20 ;  /* 0x0000003a37147223 */ /* 0x000fca0000000014 */
[----:B------:R-:W-:-:S05]  /*4010*/  F2FP.BF16.F32.PACK_AB R20, RZ, R20 ;  /* 0x00000014ff14723e */ /* 0x000fca00000010ff */
[----:B------:R0:W-:Y:S01]  /*4020*/  STG.E.U16 desc[UR36][R10.64+0x72], R20 ;  /* 0x000072140a007986 */ /* 0x0001e2000c101524 */
[----:B------:R-:W-:Y:S05]  /*4030*/  BRA `(.L_x_100) ;  /* 0x0000000800587947 */ /* 0x000fea0003800000 */
.L_x_39:
[----:B------:R-:W-:Y:S01]  /*4040*/  ISETP.GT.AND P3, PT, R18, 0x1, PT ;  /* 0x000000011200780c */ /* 0x000fe20003f64270 */
[----:B------:R-:W-:Y:S01]  /*4050*/  ULDC.64 UR4, c[0x0][0x5c0] ;  /* 0x0001700000047ab9 */ /* 0x000fe20000000a00 */
[-C--:B------:R-:W-:Y:S01]  /*4060*/  FMUL R24, R24, R58.reuse ;  /* 0x0000003a18187220 */ /* 0x080fe20000400000 */
[----:B------:R-:W-:Y:S01]  /*4070*/  LEA R4, P4, R72, UR4, 0x1 ;  /* 0x0000000448047c11 */ /* 0x000fe2000f8808ff */
[-C--:B------:R-:W-:Y:S01]  /*4080*/  FMUL R25, R25, R58.reuse ;  /* 0x0000003a19197220 */ /* 0x080fe20000400000 */
[----:B------:R-:W-:Y:S01]  /*4090*/  ISETP.GT.AND P0, PT, R0, RZ, P3 ;  /* 0x000000ff0000720c */ /* 0x000fe20001f04270 */
[----:B------:R-:W-:Y:S01]  /*40a0*/  FMUL R26, R26, R58 ;  /* 0x0000003a1a1a7220 */ /* 0x000fe20000400000 */
[----:B------:R-:W-:Y:S01]  /*40b0*/  F2FP.BF16.F32.PACK_AB R24, RZ, R24 ;  /* 0x00000018ff18723e */ /* 0x000fe200000010ff */
[-C--:B------:R-:W-:Y:S01]  /*40c0*/  FMUL R27, R27, R58.reuse ;  /* 0x0000003a1b1b7220 */ /* 0x080fe20000400000 */
[----:B------:R-:W-:Y:S01]  /*40d0*/  LEA.HI.X R5, R72, UR5, R7, 0x1, P4 ;  /* 0x0000000548057c11 */ /* 0x000fe2000a0f0c07 */
[-C--:B------:R-:W-:Y:S01]  /*40e0*/  FMUL R28, R28, R58.reuse ;  /* 0x0000003a1c1c7220 */ /* 0x080fe20000400000 */
[----:B------:R-:W-:Y:S01]  /*40f0*/  F2FP.BF16.F32.PACK_AB R25, RZ, R25 ;  /* 0x00000019ff19723e */ /* 0x000fe200000010ff */
[-C--:B------:R-:W-:Y:S01]  /*4100*/  FMUL R29, R29, R58.reuse ;  /* 0x0000003a1d1d7220 */ /* 0x080fe20000400000 */
[----:B------:R-:W-:Y:S01]  /*4110*/  ISETP.GT.AND P2, PT, R0, 0x8, P2 ;  /* 0x000000080000780c */ /* 0x000fe20001744270 */
[----:B------:R-:W-:Y:S01]  /*4120*/  @P1 STG.E.U16 desc[UR36][R4.64], R24 ;  /* 0x0000001804001986 */ /* 0x000fe2000c101524 */
[----:B------:R-:W-:Y:S01]  /*4130*/  ISETP.GT.AND P1, PT, R18, 0x8, PT ;  /* 0x000000081200780c */ /* 0x000fe20003f24270 */
[----:B------:R-:W-:Y:S01]  /*4140*/  FMUL R30, R30, R58 ;  /* 0x0000003a1e1e7220 */ /* 0x000fe20000400000 */
[C---:B------:R-:W-:Y:S01]  /*4150*/  SHF.L.U64.HI R3, R64.reuse, 0x1, R65 ;  /* 0x0000000140037819 */ /* 0x040fe20000010241 */
[----:B------:R-:W-:Y:S01]  /*4160*/  @P0 STG.E.U16 desc[UR36][R4.64+0x2], R25 ;  /* 0x0000021904000986 */ /* 0x000fe2000c101524 */
[----:B------:R-:W-:Y:S01]  /*4170*/  LEA R6, P5, R64, R4, 0x1 ;  /* 0x0000000440067211 */ /* 0x000fe200078a08ff */
[-C--:B------:R-:W-:Y:S01]  /*4180*/  FMUL R31, R31, R58.reuse ;  /* 0x0000003a1f1f7220 */ /* 0x080fe20000400000 */
[----:B------:R-:W-:Y:S01]  /*4190*/  ISETP.GT.AND P3, PT, R0, 0x8, P3 ;  /* 0x000000080000780c */ /* 0x000fe20001f64270 */
[-C--:B------:R-:W-:Y:S01]  /*41a0*/  FMUL R32, R32, R58.reuse ;  /* 0x0000003a20207220 */ /* 0x080fe20000400000 */
[----:B------:R-:W-:Y:S01]  /*41b0*/  ISETP.GT.AND P0, PT, R18, 0x9, PT ;  /* 0x000000091200780c */ /* 0x000fe20003f04270 */
[----:B------:R-:W-:Y:S01]  /*41c0*/  IMAD.X R7, R3, 0x1, R5, P5 ;  /* 0x0000000103077824 */ /* 0x000fe200028e0605 */
[----:B------:R-:W-:Y:S01]  /*41d0*/  ISETP.GT.AND P4, PT, R0, RZ, P1 ;  /* 0x000000ff0000720c */ /* 0x000fe20000f84270 */
[----:B------:R-:W-:Y:S01]  /*41e0*/  FMUL R33, R33, R58 ;  /* 0x0000003a21217220 */ /* 0x000fe20000400000 */
[----:B------:R-:W-:Y:S01]  /*41f0*/  F2FP.BF16.F32.PACK_AB R26, RZ, R26 ;  /* 0x0000001aff1a723e */ /* 0x000fe200000010ff */
[-C--:B------:R-:W-:Y:S01]  /*4200*/  FMUL R34, R34, R58.reuse ;  /* 0x0000003a22227220 */ /* 0x080fe20000400000 */
[----:B------:R-:W-:Y:S01]  /*4210*/  ISETP.GT.AND P5, PT, R0, RZ, P0 ;  /* 0x000000ff0000720c */ /* 0x000fe200007a4270 */
[----:B------:R-:W-:Y:S01]  /*4220*/  FMUL R35, R35, R58 ;  /* 0x0000003a23237220 */ /* 0x000fe20000400000 */
[----:B------:R-:W-:Y:S01]  /*4230*/  F2FP.BF16.F32.PACK_AB R27, RZ, R27 ;  /* 0x0000001bff1b723e */ /* 0x000fe200000010ff */
[----:B------:R-:W-:Y:S01]  /*4240*/  @P2 STG.E.U16 desc[UR36][R6.64], R26 ;  /* 0x0000001a06002986 */ /* 0x000fe2000c101524 */
[----:B------:R-:W-:Y:S01]  /*4250*/  F2FP.BF16.F32.PACK_AB R28, RZ, R28 ;  /* 0x0000001cff1c723e */ /* 0x000fe200000010ff */
[-C--:B------:R-:W-:Y:S01]  /*4260*/  FMUL R36, R36, R58.reuse ;  /* 0x0000003a24247220 */ /* 0x080fe20000400000 */
[----:B------:R-:W-:Y:S01]  /*4270*/  ISETP.GT.AND P2, PT, R0, 0x8, P1 ;  /* 0x000000080000780c */ /* 0x000fe20000f44270 */
[----:B------:R-:W-:Y:S01]  /*4280*/  @P3 STG.E.U16 desc[UR36][R6.64+0x2], R27 ;  /* 0x0000021b06003986 */ /* 0x000fe2000c101524 */
[----:B------:R-:W-:Y:S01]  /*4290*/  ISETP.GT.AND P1, PT, R18, 0x10, PT ;  /* 0x000000101200780c */ /* 0x000fe20003f24270 */
[-C--:B------:R-:W-:Y:S01]  /*42a0*/  FMUL R37, R37, R58.reuse ;  /* 0x0000003a25257220 */ /* 0x080fe20000400000 */
[----:B------:R-:W-:Y:S01]  /*42b0*/  F2FP.BF16.F32.PACK_AB R29, RZ, R29 ;  /* 0x0000001dff1d723e */ /* 0x000fe200000010ff */
[----:B------:R-:W-:Y:S01]  /*42c0*/  @P4 STG.E.U16 desc[UR36][R4.64+0x10], R28 ;  /* 0x0000101c04004986 */ /* 0x000fe2000c101524 */
[----:B------:R-:W-:Y:S01]  /*42d0*/  ISETP.GT.AND P3, PT, R0, 0x8, P0 ;  /* 0x000000080000780c */ /* 0x000fe20000764270 */
[-C--:B------:R-:W-:Y:S01]  /*42e0*/  FMUL R38, R38, R58.reuse ;  /* 0x0000003a26267220 */ /* 0x080fe20000400000 */
[----:B------:R-:W-:Y:S01]  /*42f0*/  ISETP.GT.AND P0, PT, R18, 0x11, PT ;  /* 0x000000111200780c */ /* 0x000fe20003f04270 */
[----:B------:R-:W-:Y:S01]  /*4300*/  @P5 STG.E.U16 desc[UR36][R4.64+0x12], R29 ;  /* 0x0000121d04005986 */ /* 0x000fe2000c101524 */
        /* <DEDUP_REMOVED lines=40> */
[C---:B------:R-:W-:Y:S01]  /*4590*/  ISETP.GT.AND P4, PT, R0.reuse, RZ, P1 ;  /* 0x000000ff0000720c */ /* 0x040fe20000f84270 */
[-C--:B------:R-:W-:Y:S01]  /*45a0*/  FMUL R51, R51, R58.reuse ;  /* 0x0000003a33337220 */ /* 0x080fe20000400000 */
[----:B------:R-:W-:Y:S01]  /*45b0*/  ISETP.GT.AND P5, PT, R0, RZ, P0 ;  /* 0x000000ff0000720c */ /* 0x000fe200007a4270 */
[----:B------:R-:W-:Y:S01]  /*45c0*/  FMUL R52, R52, R58 ;  /* 0x0000003a34347220 */ /* 0x000fe20000400000 */
[----:B------:R-:W-:Y:S01]  /*45d0*/  F2FP.BF16.F32.PACK_AB R38, RZ, R38 ;  /* 0x00000026ff26723e */ /* 0x000fe200000010ff */
[-C--:B------:R-:W-:Y:S01]  /*45e0*/  FMUL R53, R53, R58.reuse ;  /* 0x0000003a35357220 */ /* 0x080fe20000400000 */
[----:B------:R-:W-:Y:S01]  /*45f0*/  F2FP.BF16.F32.PACK_AB R39, RZ, R39 ;  /* 0x00000027ff27723e */ /* 0x000fe200000010ff */
[----:B------:R-:W-:Y:S01]  /*4600*/  FMUL R54, R54, R58 ;  /* 0x0000003a36367220 */ /* 0x000fe20000400000 */
[----:B------:R-:W-:Y:S01]  /*4610*/  F2FP.BF16.F32.PACK_AB R40, RZ, R40 ;  /* 0x00000028ff28723e */ /* 0x000fe200000010ff */
[----:B------:R-:W-:Y:S01]  /*4620*/  @P2 STG.E.U16 desc[UR36][R6.64+0x30], R38 ;  /* 0x0000302606002986 */ /* 0x000fe2000c101524 */
[----:B------:R-:W-:Y:S01]  /*4630*/  F2FP.BF16.F32.PACK_AB R41, RZ, R41 ;  /* 0x00000029ff29723e */ /* 0x000fe200000010ff */
[----:B------:R-:W-:Y:S01]  /*4640*/  FMUL R55, R55, R58 ;  /* 0x0000003a37377220 */ /* 0x000fe20000400000 */
[C---:B------:R-:W-:Y:S01]  /*4650*/  ISETP.GT.AND P1, PT, R0.reuse, 0x8, P1 ;  /* 0x000000080000780c */ /* 0x040fe20000f24270 */
[----:B------:R-:W-:Y:S01]  /*4660*/  @P3 STG.E.U16 desc[UR36][R6.64+0x32], R39 ;  /* 0x0000322706003986 */ /* 0x000fe2000c101524 */
[----:B------:R-:W-:-:S02]  /*4670*/  ISETP.GT.AND P2, PT, R0, 0x8, P0 ;  /* 0x000000080000780c */ /* 0x000fc40000744270 */
[----:B------:R-:W-:Y:S01]  /*4680*/  F2FP.BF16.F32.PACK_AB R42, RZ, R42 ;  /* 0x0000002aff2a723e */ /* 0x000fe200000010ff */
[----:B------:R-:W-:Y:S01]  /*4690*/  @P4 STG.E.U16 desc[UR36][R4.64+0x40], R40 ;  /* 0x0000402804004986 */ /* 0x000fe2000c101524 */
[C---:B------:R-:W-:Y:S02]  /*46a0*/  ISETP.GT.AND P4, PT, R18.reuse, 0x28, PT ;  /* 0x000000281200780c */ /* 0x040fe40003f84270 */
[----:B------:R-:W-:Y:S01]  /*46b0*/  ISETP.GT.AND P0, PT, R18, 0x29, PT ;  /* 0x000000291200780c */ /* 0x000fe20003f04270 */
[----:B------:R-:W-:Y:S01]  /*46c0*/  @P5 STG.E.U16 desc[UR36][R4.64+0x42], R41 ;  /* 0x0000422904005986 */ /* 0x000fe2000c101524 */
[----:B------:R-:W-:Y:S02]  /*46d0*/  ISETP.GT.AND P5, PT, R0, RZ, P4 ;  /* 0x000000ff0000720c */ /* 0x000fe400027a4270 */
[----:B------:R-:W-:Y:S01]  /*46e0*/  F2FP.BF16.F32.PACK_AB R43, RZ, R43 ;  /* 0x0000002bff2b723e */ /* 0x000fe200000010ff */
[----:B------:R-:W-:Y:S01]  /*46f0*/  @P1 STG.E.U16 desc[UR36][R6.64+0x40], R42 ;  /* 0x0000402a06001986 */ /* 0x000fe2000c101524 */
[----:B------:R-:W-:-:S02]  /*4700*/  F2FP.BF16.F32.PACK_AB R44, RZ, R44 ;  /* 0x0000002cff2c723e */ /* 0x000fc400000010ff */
[C---:B------:R-:W-:Y:S01]  /*4710*/  ISETP.GT.AND P3, PT, R0.reuse, RZ, P0 ;  /* 0x000000ff0000720c */ /* 0x040fe20000764270 */
[----:B------:R-:W-:Y:S01]  /*4720*/  @P2 STG.E.U16 desc[UR36][R6.64+0x42], R43 ;  /* 0x0000422b06002986 */ /* 0x000fe2000c101524 */
[C---:B------:R-:W-:Y:S02]  /*4730*/  ISETP.GT.AND P4, PT, R0.reuse, 0x8, P4 ;  /* 0x000000080000780c */ /* 0x040fe40002784270 */
[----:B------:R-:W-:Y:S02]  /*4740*/  F2FP.BF16.F32.PACK_AB R45, RZ, R45 ;  /* 0x0000002dff2d723e */ /* 0x000fe400000010ff */
[----:B------:R-:W-:Y:S01]  /*4750*/  F2FP.BF16.F32.PACK_AB R46, RZ, R46 ;  /* 0x0000002eff2e723e */ /* 0x000fe200000010ff */
[----:B------:R-:W-:Y:S01]  /*4760*/  @P5 STG.E.U16 desc[UR36][R4.64+0x50], R44 ;  /* 0x0000502c04005986 */ /* 0x000fe2000c101524 */
[----:B------:R-:W-:Y:S02]  /*4770*/  ISETP.GT.AND P5, PT, R0, 0x8, P0 ;  /* 0x000000080000780c */ /* 0x000fe400007a4270 */
[----:B------:R-:W-:-:S02]  /*4780*/  F2FP.BF16.F32.PACK_AB R47, RZ, R47 ;  /* 0x0000002fff2f723e */ /* 0x000fc400000010ff */
[C---:B------:R-:W-:Y:S01]  /*4790*/  ISETP.GT.AND P2, PT, R18.reuse, 0x31, PT ;  /* 0x000000311200780c */ /* 0x040fe20003f44270 */
[----:B------:R-:W-:Y:S01]  /*47a0*/  @P3 STG.E.U16 desc[UR36][R4.64+0x52], R45 ;  /* 0x0000522d04003986 */ /* 0x000fe2000c101524 */
[----:B------:R-:W-:Y:S02]  /*47b0*/  ISETP.GT.AND P3, PT, R18, 0x30, PT ;  /* 0x000000301200780c */ /* 0x000fe40003f64270 */
[----:B------:R-:W-:Y:S01]  /*47c0*/  F2FP.BF16.F32.PACK_AB R48, RZ, R48 ;  /* 0x00000030ff30723e */ /* 0x000fe200000010ff */
[----:B------:R-:W-:Y:S01]  /*47d0*/  @P4 STG.E.U16 desc[UR36][R6.64+0x50], R46 ;  /* 0x0000502e06004986 */ /* 0x000fe2000c101524 */
[C---:B------:R-:W-:Y:S02]  /*47e0*/  ISETP.GT.AND P4, PT, R0.reuse, RZ, P2 ;  /* 0x000000ff0000720c */ /* 0x040fe40001784270 */
[----:B------:R-:W-:Y:S01]  /*47f0*/  F2FP.BF16.F32.PACK_AB R49, RZ, R49 ;  /* 0x00000031ff31723e */ /* 0x000fe200000010ff */
[----:B------:R-:W-:Y:S01]  /*4800*/  @P5 STG.E.U16 desc[UR36][R6.64+0x52], R47 ;  /* 0x0000522f06005986 */ /* 0x000fe2000c101524 */
[----:B------:R-:W-:-:S02]  /*4810*/  ISETP.GT.AND P5, PT, R0, RZ, P3 ;  /* 0x000000ff0000720c */ /* 0x000fc40001fa4270 */
[C---:B------:R-:W-:Y:S02]  /*4820*/  ISETP.GT.AND P1, PT, R18.reuse, 0x38, PT ;  /* 0x000000381200780c */ /* 0x040fe40003f24270 */
[----:B------:R-:W-:Y:S02]  /*4830*/  ISETP.GT.AND P0, PT, R18, 0x39, PT ;  /* 0x000000391200780c */ /* 0x000fe40003f04270 */
[C---:B------:R-:W-:Y:S02]  /*4840*/  ISETP.GT.AND P3, PT, R0.reuse, 0x8, P3 ;  /* 0x000000080000780c */ /* 0x040fe40001f64270 */
[C---:B------:R-:W-:Y:S02]  /*4850*/  ISETP.GT.AND P2, PT, R0.reuse, 0x8, P2 ;  /* 0x000000080000780c */ /* 0x040fe40001744270 */
[----:B------:R-:W-:Y:S02]  /*4860*/  F2FP.BF16.F32.PACK_AB R50, RZ, R50 ;  /* 0x00000032ff32723e */ /* 0x000fe400000010ff */
[----:B------:R-:W-:Y:S01]  /*4870*/  F2FP.BF16.F32.PACK_AB R51, RZ, R51 ;  /* 0x00000033ff33723e */ /* 0x000fe200000010ff */
[----:B------:R-:W-:Y:S01]  /*4880*/  @P5 STG.E.U16 desc[UR36][R4.64+0x60], R48 ;  /* 0x0000603004005986 */ /* 0x000fe2000c101524 */
[----:B------:R-:W-:-:S02]  /*4890*/  ISETP.GT.AND P5, PT, R0, RZ, P0 ;  /* 0x000000ff0000720c */ /* 0x000fc400007a4270 */
[C---:B------:R-:W-:Y:S01]  /*48a0*/  ISETP.GT.AND P0, PT, R0.reuse, 0x8, P0 ;  /* 0x000000080000780c */ /* 0x040fe20000704270 */
[----:B------:R-:W-:Y:S01]  /*48b0*/  @P4 STG.E.U16 desc[UR36][R4.64+0x62], R49 ;  /* 0x0000623104004986 */ /* 0x000fe2000c101524 */
[C---:B------:R-:W-:Y:S02]  /*48c0*/  ISETP.GT.AND P4, PT, R0.reuse, RZ, P1 ;  /* 0x000000ff0000720c */ /* 0x040fe40000f84270 */
[----:B------:R-:W-:Y:S01]  /*48d0*/  ISETP.GT.AND P1, PT, R0, 0x8, P1 ;  /* 0x000000080000780c */ /* 0x000fe20000f24270 */
[----:B------:R-:W-:Y:S01]  /*48e0*/  @P3 STG.E.U16 desc[UR36][R6.64+0x60], R50 ;  /* 0x0000603206003986 */ /* 0x000fe2000c101524 */
[----:B------:R-:W-:Y:S02]  /*48f0*/  F2FP.BF16.F32.PACK_AB R52, RZ, R52 ;  /* 0x00000034ff34723e */ /* 0x000fe400000010ff */
[----:B------:R-:W-:Y:S01]  /*4900*/  F2FP.BF16.F32.PACK_AB R53, RZ, R53 ;  /* 0x00000035ff35723e */ /* 0x000fe200000010ff */
[----:B------:R-:W-:Y:S01]  /*4910*/  @P2 STG.E.U16 desc[UR36][R6.64+0x62], R51 ;  /* 0x0000623306002986 */ /* 0x000fe2000c101524 */
[----:B------:R-:W-:-:S02]  /*4920*/  F2FP.BF16.F32.PACK_AB R54, RZ, R54 ;  /* 0x00000036ff36723e */ /* 0x000fc400000010ff */
[----:B------:R-:W-:-:S03]  /*4930*/  F2FP.BF16.F32.PACK_AB R55, RZ, R55 ;  /* 0x00000037ff37723e */ /* 0x000fc600000010ff */
[----:B------:R-:W-:Y:S04]  /*4940*/  @P4 STG.E.U16 desc[UR36][R4.64+0x70], R52 ;  /* 0x0000703404004986 */ /* 0x000fe8000c101524 */
[----:B------:R0:W-:Y:S02]  /*4950*/  @P5 STG.E.U16 desc[UR36][R4.64+0x72], R53 ;  /* 0x0000723504005986 */ /* 0x0001e4000c101524 */
[----:B0-----:R-:W-:Y:S02]  /*4960*/  @P1 IMAD.MOV.U32 R4, RZ, RZ, R6 ;  /* 0x000000ffff041224 */ /* 0x001fe400078e0006 */
[----:B------:R-:W-:-:S05]  /*4970*/  @P1 IMAD.MOV.U32 R5, RZ, RZ, R7 ;  /* 0x000000ffff051224 */ /* 0x000fca00078e0007 */
[----:B------:R0:W-:Y:S04]  /*4980*/  @P1 STG.E.U16 desc[UR36][R4.64+0x70], R54 ;  /* 0x0000703604001986 */ /* 0x0001e8000c101524 */
[----:B------:R0:W-:Y:S02]  /*4990*/  @P0 STG.E.U16 desc[UR36][R6.64+0x72], R55 ;  /* 0x0000723706000986 */ /* 0x0001e4000c101524 */
.L_x_100:
[----:B------:R-:W-:Y:S05]  /*49a0*/  BSYNC B0 ;  /* 0x0000000000007941 */ /* 0x000fea0003800000 */
.L_x_38:
[----:B0-----:R-:W2:Y:S01]  /*49b0*/  LDL.64 R4, [R1] ;  /* 0x0000000001047983 */ /* 0x001ea20000100a00 */
[----:B------:R-:W-:Y:S01]  /*49c0*/  ULDC.64 UR4, c[0x0][0x650] ;  /* 0x0001940000047ab9 */ /* 0x000fe20000000a00 */
[----:B------:R-:W-:Y:S02]  /*49d0*/  IMAD.U32 R0, RZ, RZ, UR44 ;  /* 0x0000002cff007e24 */ /* 0x000fe4000f8e00ff */
[----:B------:R-:W-:Y:S02]  /*49e0*/  IMAD.MOV.U32 R22, RZ, RZ, -0x1 ;  /* 0xffffffffff167424 */ /* 0x000fe400078e00ff */
[----:B------:R0:W-:Y:S01]  /*49f0*/  SYNCS.ARRIVE.TRANS64.A1T0 RZ, [R0+UR48], RZ ;  /* 0x000000ff00ff79a7 */ /* 0x0001e20008100030 */
[----:B------:R-:W-:Y:S02]  /*4a00*/  IMAD.MOV.U32 R18, RZ, RZ, -0x1 ;  /* 0xffffffffff127424 */ /* 0x000fe400078e00ff */
[----:B------:R-:W-:Y:S01]  /*4a10*/  IMAD.MOV.U32 R19, RZ, RZ, -0x1 ;  /* 0xffffffffff137424 */ /* 0x000fe200078e00ff */
[----:B0-----:R-:W-:-:S02]  /*4a20*/  PRMT R0, RZ, 0x7610, R0 ;  /* 0x00007610ff007816 */ /* 0x001fc40000000000 */
[----:B--2---:R-:W-:-:S05]  /*4a30*/  LEA R16, P0, R4, R16, 0x1 ;  /* 0x0000001004107211 */ /* 0x004fca00078008ff */
[----:B------:R-:W-:Y:S01]  /*4a40*/  IMAD.X R17, R68, 0x1, R17, P0 ;  /* 0x0000000144117824 */ /* 0x000fe200000e0611 */
[----:B------:R-:W-:-:S04]  /*4a50*/  ISETP.GE.U32.AND P0, PT, R16, UR4, PT ;  /* 0x0000000410007c0c */ /* 0x000fc8000bf06070 */
[----:B------:R-:W-:-:S13]  /*4a60*/  ISETP.GE.U32.AND.EX P0, PT, R17, UR5, PT, P0 ;  /* 0x0000000511007c0c */ /* 0x000fda000bf06100 */
[----:B------:R-:W-:Y:S05]  /*4a70*/  @P0 BRA `(.L_x_101) ;  /* 0x00000004004c0947 */ /* 0x000fea0003800000 */
[----:B------:R-:W0:Y:S01]  /*4a80*/  LDC.64 R10, c[0x0][0x628] ;  /* 0x00018a00ff0a7b82 */ /* 0x000e220000000a00 */
[----:B------:R-:W2:Y:S01]  /*4a90*/  S2R R12, SR_CTAID.X ;  /* 0x00000000000c7919 */ /* 0x000ea20000002500 */
[----:B-1-34-:R-:W-:Y:S02]  /*4aa0*/  IMAD.MOV.U32 R8, RZ, RZ, R16 ;  /* 0x000000ffff087224 */ /* 0x01afe400078e0010 */
[----:B------:R-:W-:Y:S01]  /*4ab0*/  IMAD.MOV.U32 R9, RZ, RZ, R17 ;  /* 0x000000ffff097224 */ /* 0x000fe200078e0011 */
[----:B------:R-:W1:Y:S03]  /*4ac0*/  S2R R18, SR_CTAID.Y ;  /* 0x0000000000127919 */ /* 0x000e660000002600 */
[----:B------:R-:W3:Y:S08]  /*4ad0*/  LDC R0, c[0x0][0x630] ;  /* 0x00018c00ff007b82 */ /* 0x000ef00000000800 */
[----:B------:R-:W4:Y:S01]  /*4ae0*/  LDC.64 R14, c[0x0][0x620] ;  /* 0x00018800ff0e7b82 */ /* 0x000f220000000a00 */
[----:B0-----:R-:W-:-:S04]  /*4af0*/  ISETP.NE.U32.AND P0, PT, R10, RZ, PT ;  /* 0x000000ff0a00720c */ /* 0x001fc80003f05070 */
[----:B------:R-:W-:-:S13]  /*4b00*/  ISETP.NE.AND.EX P0, PT, R11, RZ, PT, P0 ;  /* 0x000000ff0b00720c */ /* 0x000fda0003f05300 */
[----:B-1234-:R-:W-:Y:S05]  /*4b10*/  @!P0 BRA `(.L_x_102) ;  /* 0x0000000000288947 */ /* 0x01efea0003800000 */
[----:B------:R-:W0:Y:S02]  /*4b20*/  LDC R3, c[0x0][0x634] ;  /* 0x00018d00ff037b82 */ /* 0x000e240000000800 */
[----:B0-----:R-:W-:-:S05]  /*4b30*/  IADD3 R3, P0, R16, R3, RZ ;  /* 0x0000000310037210 */ /* 0x001fca0007f1e0ff */
        /* <DEDUP_REMOVED lines=8> */
.L_x_102:
[-CC-:B------:R-:W-:Y:S01]  /*4bc0*/  SHF.R.U64 R19, R8, R0.reuse, R9.reuse ;  /* 0x0000000008137219 */ /* 0x180fe20000001209 */
[----:B------:R-:W0:Y:S01]  /*4bd0*/  LDC.64 R24, c[0x0][0x640] ;  /* 0x00019000ff187b82 */ /* 0x000e220000000a00 */
[----:B------:R-:W-:Y:S01]  /*4be0*/  SHF.R.U32.HI R0, RZ, R0, R9 ;  /* 0x00000000ff007219 */ /* 0x000fe20000011609 */
[----:B------:R-:W-:Y:S01]  /*4bf0*/  ULDC UR4, c[0x0][0x150] ;  /* 0x0000540000047ab9 */ /* 0x000fe20000000800 */
[----:B------:R-:W-:Y:S02]  /*4c00*/  IADD3 R3, P0, RZ, -R19, RZ ;  /* 0x80000013ff037210 */ /* 0x000fe40007f1e0ff */
[----:B------:R-:W-:-:S03]  /*4c10*/  I2FP.F32.U32 R7, R12 ;  /* 0x0000000c00077245 */ /* 0x000fc60000201000 */
[----:B------:R-:W1:Y:S01]  /*4c20*/  LDC R6, c[0x0][0x618] ;  /* 0x00018600ff067b82 */ /* 0x000e620000000800 */
[----:B------:R-:W-:Y:S02]  /*4c30*/  IMAD.X R5, RZ, RZ, ~R0, P0 ;  /* 0x000000ffff057224 */ /* 0x000fe400000e0e00 */
[----:B------:R-:W-:Y:S01]  /*4c40*/  FMUL R7, R7, UR4 ;  /* 0x0000000407077c20 */ /* 0x000fe20008400000 */
[----:B------:R-:W-:Y:S01]  /*4c50*/  ULDC UR4, c[0x0][0x154] ;  /* 0x0000550000047ab9 */ /* 0x000fe20000000800 */
[-C--:B------:R-:W-:Y:S02]  /*4c60*/  IMAD R0, R5, R14.reuse, RZ ;  /* 0x0000000e05007224 */ /* 0x080fe400078e02ff */
[C---:B------:R-:W-:Y:S01]  /*4c70*/  IMAD.WIDE.U32 R4, R3.reuse, R14, R16 ;  /* 0x0000000e03047225 */ /* 0x040fe200078e0010 */
[----:B------:R-:W2:Y:S01]  /*4c80*/  LDC R8, c[0x0][0x608] ;  /* 0x00018200ff087b82 */ /* 0x000ea20000000800 */
[----:B------:R-:W3:Y:S02]  /*4c90*/  F2I.U32.TRUNC.NTZ R7, R7 ;  /* 0x0000000700077305 */ /* 0x000ee4000020f000 */
[----:B------:R-:W-:Y:S01]  /*4ca0*/  IMAD R3, R3, R15, R0 ;  /* 0x0000000f03037224 */ /* 0x000fe200078e0200 */
[----:B------:R-:W-:-:S03]  /*4cb0*/  I2FP.F32.U32 R0, R18 ;  /* 0x0000001200007245 */ /* 0x000fc60000201000 */
[----:B------:R-:W-:Y:S01]  /*4cc0*/  IMAD.IADD R3, R5, 0x1, R3 ;  /* 0x0000000105037824 */ /* 0x000fe200078e0203 */
[----:B------:R-:W4:Y:S01]  /*4cd0*/  LDC R11, c[0x0][0x658] ;  /* 0x00019600ff0b7b82 */ /* 0x000f220000000800 */
[----:B0-----:R-:W-:-:S04]  /*4ce0*/  ISETP.NE.U32.AND P0, PT, R24, RZ, PT ;  /* 0x000000ff1800720c */ /* 0x001fc80003f05070 */
[----:B------:R-:W-:-:S03]  /*4cf0*/  ISETP.NE.AND.EX P0, PT, R25, RZ, PT, P0 ;  /* 0x000000ff1900720c */ /* 0x000fc60003f05300 */
[----:B------:R-:W0:Y:S01]  /*4d00*/  LDC R9, c[0x0][0x144] ;  /* 0x00005100ff097b82 */ /* 0x000e220000000800 */
[-C--:B-1----:R-:W-:Y:S01]  /*4d10*/  SHF.R.U64 R10, R4, R6.reuse, R3 ;  /* 0x00000006040a7219 */ /* 0x082fe20000001203 */
[----:B---3--:R-:W-:Y:S01]  /*4d20*/  IMAD.MOV R7, RZ, RZ, -R7 ;  /* 0x000000ffff077224 */ /* 0x008fe200078e0a07 */
[----:B------:R-:W-:Y:S01]  /*4d30*/  SHF.R.U32.HI R3, RZ, R6, R3 ;  /* 0x00000006ff037219 */ /* 0x000fe20000011603 */
[----:B------:R-:W-:-:S04]  /*4d40*/  FMUL R6, R0, UR4 ;  /* 0x0000000400067c20 */ /* 0x000fc80008400000 */
[----:B------:R-:W1:Y:S01]  /*4d50*/  LDC R21, c[0x0][0x148] ;  /* 0x00005200ff157b82 */ /* 0x000e620000000800 */
[----:B------:R3:W0:Y:S01]  /*4d60*/  F2I.U32.TRUNC.NTZ R14, R6 ;  /* 0x00000006000e7305 */ /* 0x000622000020f000 */
[-CC-:B--2---:R-:W-:Y:S02]  /*4d70*/  SHF.R.U64 R13, R10, R8.reuse, R3.reuse ;  /* 0x000000080a0d7219 */ /* 0x184fe40000001203 */
[----:B------:R-:W-:-:S04]  /*4d80*/  SHF.R.U32.HI R0, RZ, R8, R3 ;  /* 0x00000008ff007219 */ /* 0x000fc80000011603 */
[----:B-----5:R-:W2:Y:S01]  /*4d90*/  LDC R20, c[0x0][0x648] ;  /* 0x00019200ff147b82 */ /* 0x020ea20000000800 */
[-CC-:B----4-:R-:W-:Y:S02]  /*4da0*/  SHF.R.U64 R15, R13, R11.reuse, R0.reuse ;  /* 0x0000000b0d0f7219 */ /* 0x190fe40000001200 */
[----:B------:R-:W-:-:S03]  /*4db0*/  SHF.R.U32.HI R5, RZ, R11, R0 ;  /* 0x0000000bff057219 */ /* 0x000fc60000011600 */
[----:B------:R-:W-:Y:S02]  /*4dc0*/  IMAD.MOV.U32 R4, RZ, RZ, R15 ;  /* 0x000000ffff047224 */ /* 0x000fe400078e000f */
[----:B------:R-:W4:Y:S01]  /*4dd0*/  LDC R26, c[0x0][0x638] ;  /* 0x00018e00ff1a7b82 */ /* 0x000f220000000800 */
[----:B0-----:R-:W-:-:S07]  /*4de0*/  IMAD R22, R9, R7, R12 ;  /* 0x0000000709167224 */ /* 0x001fce00078e020c */
[----:B------:R-:W0:Y:S08]  /*4df0*/  LDC R27, c[0x0][0x610] ;  /* 0x00018400ff1b7b82 */ /* 0x000e300000000800 */
[----:B------:R-:W0:Y:S01]  /*4e00*/  LDC R28, c[0x0][0x600] ;  /* 0x00018000ff1c7b82 */ /* 0x000e220000000800 */
[----:B-123--:R-:W-:Y:S05]  /*4e10*/  @!P0 BRA `(.L_x_103) ;  /* 0x0000000000288947 */ /* 0x00efea0003800000 */
[----:B------:R-:W1:Y:S02]  /*4e20*/  LDC R0, c[0x0][0x64c] ;  /* 0x00019300ff007b82 */ /* 0x000e640000000800 */
[----:B-1----:R-:W-:-:S05]  /*4e30*/  IADD3 R3, P0, R15, R0, RZ ;  /* 0x000000000f037210 */ /* 0x002fca0007f1e0ff */
        /* <DEDUP_REMOVED lines=8> */
.L_x_103:
[----:B------:R-:W-:Y:S01]  /*4ec0*/  ISETP.NE.AND P0, PT, R2, 0x1, PT ;  /* 0x000000010200780c */ /* 0x000fe20003f05270 */
[----:B------:R-:W-:Y:S01]  /*4ed0*/  IMAD.MOV R14, RZ, RZ, -R14 ;  /* 0x000000ffff0e7224 */ /* 0x000fe200078e0a0e */
[----:B------:R-:W-:Y:S02]  /*4ee0*/  SHF.R.U64 R0, R4, R20, R5 ;  /* 0x0000001404007219 */ /* 0x000fe40000001205 */
[----:B------:R-:W-:Y:S02]  /*4ef0*/  LOP3.LUT R3, R13, R70, RZ, 0xc0, !PT ;  /* 0x000000460d037212 */ /* 0x000fe400078ec0ff */
[----:B------:R-:W-:Y:S01]  /*4f00*/  LOP3.LUT R5, R10, R69, RZ, 0xc0, !PT ;  /* 0x000000450a057212 */ /* 0x000fe200078ec0ff */
[----:B------:R-:W-:Y:S02]  /*4f10*/  IMAD.MOV R4, RZ, RZ, -R0 ;  /* 0x000000ffff047224 */ /* 0x000fe400078e0a00 */
[----:B------:R-:W-:Y:S02]  /*4f20*/  IMAD R3, R66, R0, R3 ;  /* 0x0000000042037224 */ /* 0x000fe400078e0203 */
[----:B----4-:R-:W-:-:S02]  /*4f30*/  IMAD R0, R4, R26, R15 ;  /* 0x0000001a04007224 */ /* 0x010fc400078e020f */
[----:B------:R-:W-:Y:S02]  /*4f40*/  @P0 IMAD R22, R21, R14, R18 ;  /* 0x0000000e15160224 */ /* 0x000fe400078e0212 */
[----:B------:R-:W-:Y:S02]  /*4f50*/  IMAD.MOV.U32 R4, RZ, RZ, 0x1 ;  /* 0x00000001ff047424 */ /* 0x000fe400078e00ff */
[----:B0-----:R-:W-:Y:S02]  /*4f60*/  IMAD R22, R3, R27, R22 ;  /* 0x0000001b03167224 */ /* 0x001fe400078e0216 */
[----:B------:R-:W-:Y:S01]  /*4f70*/  IMAD R3, R0, R28, R5 ;  /* 0x0000001c00037224 */ /* 0x000fe200078e0205 */
[----:B------:R-:W-:-:S04]  /*4f80*/  PRMT R0, R4, 0x7610, R0 ;  /* 0x0000761004007816 */ /* 0x000fc80000000000 */
[----:B------:R-:W-:Y:S02]  /*4f90*/  SEL R18, R3, R22, !P0 ;  /* 0x0000001603127207 */ /* 0x000fe40004000000 */
[----:B------:R-:W-:-:S07]  /*4fa0*/  SEL R22, R22, R3, !P0 ;  /* 0x0000000316167207 */ /* 0x000fce0004000000 */
.L_x_101:
[----:B------:R-:W-:Y:S01]  /*4fb0*/  UIMAD.WIDE.U32 UR4, UR38, 0x24924925, URZ ;  /* 0x24924925260478a5 */ /* 0x000fe2000f8e003f */
[----:B------:R-:W-:Y:S02]  /*4fc0*/  LOP3.LUT P0, RZ, R0, 0xff, RZ, 0xc0, !PT ;  /* 0x000000ff00ff7812 */ /* 0x000fe4000780c0ff */
[----:B------:R-:W-:Y:S01]  /*4fd0*/  LOP3.LUT R75, R75, 0x1, RZ, 0x3c, !PT ;  /* 0x000000014b4b7812 */ /* 0x000fe200078e3cff */
[----:B------:R-:W-:-:S04]  /*4fe0*/  UIADD3 UR4, UR38, -UR5, URZ ;  /* 0x8000000526047290 */ /* 0x000fc8000fffe03f */
[----:B------:R-:W-:-:S04]  /*4ff0*/  ULEA.HI UR4, UR4, UR5, URZ, 0x1f ;  /* 0x0000000504047291 */ /* 0x000fc8000f8ff83f */
[----:B------:R-:W-:-:S04]  /*5000*/  USHF.R.U32.HI UR4, URZ, 0x2, UR4 ;  /* 0x000000023f047899 */ /* 0x000fc80008011604 */
[----:B------:R-:W-:Y:S01]  /*5010*/  UIMAD UR38, UR4, -0x7, UR38 ;  /* 0xfffffff9042678a4 */ /* 0x000fe2000f8e0226 */
[----:B------:R-:W-:Y:S11]  /*5020*/  @P0 BRA `(.L_x_104) ;  /* 0xffffffc800140947 */ /* 0x000ff6000383ffff */
[----:B------:R-:W-:Y:S05]  /*5030*/  EXIT ;  /* 0x000000000000794d */ /* 0x000fea0003800000 */
.L_x_17:
[----:B------:R-:W-:-:S08]  /*5040*/  ISETP.NE.AND P0, PT, R9, RZ, PT ;  /* 0x000000ff0900720c */ /* 0x000fd00003f05270 */
[----:B0-----:R-:W0:-:S00]  /*5050*/  USETMAXREG.DEALLOC.CTAPOOL 0x28 ;  /* 0x00000028000079c8 */ /* 0x001e0000080e0500 */
[----:B------:R-:W-:Y:S05]  /*5060*/  @P0 EXIT ;  /* 0x000000000000094d */ /* 0x000fea0003800000 */
[----:B0-----:R-:W-:Y:S01]  /*5070*/  LOP3.LUT P0, RZ, R3, 0xff, RZ, 0xc0, !PT ;  /* 0x000000ff03ff7812 */ /* 0x001fe2000780c0ff */
[----:B------:R-:W-:Y:S02]  /*5080*/  IMAD.MOV.U32 R3, RZ, RZ, 0x1 ;  /* 0x00000001ff037424 */ /* 0x000fe400078e00ff */
[----:B------:R-:W-:-:S10]  /*5090*/  IMAD.MOV.U32 R8, RZ, RZ, RZ ;  /* 0x000000ffff087224 */ /* 0x000fd400078e00ff */
[----:B------:R-:W-:Y:S05]  /*50a0*/  @!P0 BRA `(.L_x_105) ;  /* 0x0000000c00648947 */ /* 0x000fea0003800000 */
[----:B------:R-:W0:Y:S01]  /*50b0*/  S2R R12, SR_CgaCtaId ;  /* 0x00000000000c7919 */ /* 0x000e220000008800 */
[----:B------:R-:W-:Y:S01]  /*50c0*/  LOP3.LUT P0, RZ, R4, 0x1f, RZ, 0xc0, !PT ;  /* 0x0000001f04ff7812 */ /* 0x000fe2000780c0ff */
[----:B------:R-:W-:Y:S01]  /*50d0*/  ULDC UR5, c[0x0][0x658] ;  /* 0x0001960000057ab9 */ /* 0x000fe20000000800 */
[----:B------:R-:W-:Y:S01]  /*50e0*/  UMOV UR6, 0xffffffff ;  /* 0xffffffff00067882 */ /* 0x000fe20000000000 */
[----:B------:R-:W-:Y:S01]  /*50f0*/  BSSY B0, `(.L_x_105) ;  /* 0x00000d4000007945 */ /* 0x000fe20003800000 */
[----:B------:R-:W-:Y:S01]  /*5100*/  USHF.L.U32 UR6, UR6, UR5, URZ ;  /* 0x0000000506067299 */ /* 0x000fe2000800063f */
[C---:B------:R-:W-:Y:S01]  /*5110*/  ISETP.NE.AND P2, PT, R5.reuse, RZ, PT ;  /* 0x000000ff0500720c */ /* 0x040fe20003f45270 */
[----:B------:R-:W-:Y:S01]  /*5120*/  IMAD.MOV.U32 R10, RZ, RZ, 0x1 ;  /* 0x00000001ff0a7424 */ /* 0x000fe200078e00ff */
[----:B------:R-:W-:Y:S01]  /*5130*/  ISETP.NE.OR P0, PT, R5, RZ, !P0 ;  /* 0x000000ff0500720c */ /* 0x000fe20004705670 */
[----:B------:R-:W-:Y:S01]  /*5140*/  IMAD.MOV.U32 R3, RZ, RZ, 0x1 ;  /* 0x00000001ff037424 */ /* 0x000fe200078e00ff */
[----:B------:R-:W-:Y:S01]  /*5150*/  LOP3.LUT R9, R23, 0x2, RZ, 0xfc, !PT ;  /* 0x0000000217097812 */ /* 0x000fe200078efcff */
[----:B------:R-:W-:Y:S01]  /*5160*/  IMAD.MOV.U32 R8, RZ, RZ, RZ ;  /* 0x000000ffff087224 */ /* 0x000fe200078e00ff */
[----:B------:R-:W-:Y:S01]  /*5170*/  ULDC UR4, c[0x0][0x600] ;  /* 0x0001800000047ab9 */ /* 0x000fe20000000800 */
[----:B------:R-:W-:Y:S01]  /*5180*/  UMOV UR7, 0x1 ;  /* 0x0000000100077882 */ /* 0x000fe20000000000 */
[----:B------:R-:W-:-:S02]  /*5190*/  UIADD3 UR21, UR40, 0x1, URZ ;  /* 0x0000000128157890 */ /* 0x000fc4000fffe03f */
[----:B------:R-:W-:Y:S02]  /*51a0*/  UIADD3 UR4, UR4, -0x1, URZ ;  /* 0xffffffff04047890 */ /* 0x000fe4000fffe03f */
[----:B------:R-:W-:Y:S02]  /*51b0*/  USHF.L.U32 UR5, UR7, UR5, URZ ;  /* 0x0000000507057299 */ /* 0x000fe4000800063f */
[----:B------:R-:W-:Y:S01]  /*51c0*/  ULOP3.LUT UR13, URZ, UR6, URZ, 0x33, !UPT ;  /* 0x000000063f0d7292 */ /* 0x000fe2000f8e333f */
[----:B------:R-:W-:Y:S01]  /*51d0*/  ULDC.64 UR22, c[0x0][0x198] ;  /* 0x0000660000167ab9 */ /* 0x000fe20000000a00 */
[C---:B0-----:R-:W-:Y:S02]  /*51e0*/  IMAD.SHL.U32 R11, R12.reuse, 0x20, RZ ;  /* 0x000000200c0b7824 */ /* 0x041fe400078e00ff */
[----:B------:R-:W-:-:S03]  /*51f0*/  IMAD.SHL.U32 R12, R12, 0x800, RZ ;  /* 0x000008000c0c7824 */ /* 0x000fc600078e00ff */
[----:B------:R-:W-:Y:S02]  /*5200*/  LOP3.LUT R11, R11, 0x20, RZ, 0xc0, !PT ;  /* 0x000000200b0b7812 */ /* 0x000fe400078ec0ff */
[----:B------:R-:W-:-:S07]  /*5210*/  LOP3.LUT R12, R12, 0x800, RZ, 0xc0, !PT ;  /* 0x000008000c0c7812 */ /* 0x000fce00078ec0ff */
.L_x_117:
[----:B------:R-:W-:-:S03]  /*5220*/  UMOV UR6, 0xffffffff ;  /* 0xffffffff00067882 */ /* 0x000fc60000000000 */
[----:B------:R-:W-:Y:S05]  /*5230*/  BRA.DIV UR6, `(.L_x_106) ;  /* 0x0000001206887947 */ /* 0x000fea000b800000 */
[----:B------:R-:W-:-:S13]  /*5240*/  ELECT P6, URZ, PT ;  /* 0x00000000003f782f */ /* 0x000fda00038c0000 */
.L_x_133:
[----:B------:R-:W0:Y:S01]  /*5250*/  LDC R4, c[0x0][0x28c] ;  /* 0x0000a300ff047b82 */ /* 0x000e220000000800 */
[----:B------:R-:W-:Y:S01]  /*5260*/  BSSY B1, `(.L_x_107) ;  /* 0x0000045000017945 */ /* 0x000fe20003800000 */
[----:B0-----:R-:W-:-:S13]  /*5270*/  ISETP.LT.OR P6, PT, R4, 0x1, !P6 ;  /* 0x000000010400780c */ /* 0x001fda00077c1670 */
[----:B------:R-:W-:Y:S05]  /*5280*/  @P6 BRA `(.L_x_108) ;  /* 0x0000000400086947 */ /* 0x000fea0003800000 */
[----:B------:R-:W-:Y:S02]  /*5290*/  IMAD.SHL.U32 R22, R22, 0x40, RZ ;  /* 0x0000004016167824 */ /* 0x000fe400078e00ff */
[----:B------:R-:W-:Y:S02]  /*52a0*/  IMAD R18, R18, 0x40, R11 ;  /* 0x0000004012127824 */ /* 0x000fe400078e020b */
[----:B------:R-:W-:Y:S02]  /*52b0*/  IMAD.MOV.U32 R15, RZ, RZ, RZ ;  /* 0x000000ffff0f7224 */ /* 0x000fe400078e00ff */
[----:B------:R-:W-:Y:S02]  /*52c0*/  IMAD.U32 R20, RZ, RZ, UR21 ;  /* 0x00000015ff147e24 */ /* 0x000fe4000f8e00ff */
[----:B------:R-:W-:Y:S02]  /*52d0*/  IMAD.MOV.U32 R4, RZ, RZ, R3 ;  /* 0x000000ffff047224 */ /* 0x000fe400078e0003 */
[----:B------:R-:W-:-:S07]  /*52e0*/  IMAD.MOV.U32 R5, RZ, RZ, R8 ;  /* 0x000000ffff057224 */ /* 0x000fce00078e0008 */
.L_x_112:
[----:B------:R-:W0:Y:S01]  /*52f0*/  S2R R7, SR_CgaCtaId ;  /* 0x0000000000077919 */ /* 0x000e220000008800 */
[----:B------:R-:W-:-:S04]  /*5300*/  MOV R6, 0x400 ;  /* 0x0000040000067802 */ /* 0x000fc80000000f00 */
[----:B0-----:R-:W-:Y:S02]  /*5310*/  LEA R14, R7, R6, 0x18 ;  /* 0x00000006070e7211 */ /* 0x001fe400078ec0ff */
[----:B------:R-:W-:Y:S01]  /*5320*/  SHF.L.U32 R6, R4, 0x1f, RZ ;  /* 0x0000001f04067819 */ /* 0x000fe200000006ff */
[----:B------:R-:W0:Y:S02]  /*5330*/  @!P2 LDC R7, c[0x0][0x500] ;  /* 0x00014000ff07ab82 */ /* 0x000e240000000800 */
[----:B------:R-:W-:-:S04]  /*5340*/  IMAD R13, R5, 0x8, R14 ;  /* 0x00000008050d7824 */ /* 0x000fc800078e020e */
[----:B------:R-:W1:Y:S02]  /*5350*/  SYNCS.PHASECHK.TRANS64.TRYWAIT P1, [R13+URZ+0x38], R6 ;  /* 0x000038060d0075a7 */ /* 0x000e64000802017f */
[----:B-1----:R-:W-:Y:S05]  /*5360*/  @!P1 BRA `(.L_x_109) ;  /* 0x00000010005c9947 */ /* 0x002fea0003800000 */
.L_x_134:
[----:B-1----:R-:W-:Y:S01]  /*5370*/  PRMT R6, R9, 0x9910, RZ ;  /* 0x0000991009067816 */ /* 0x002fe200000000ff */
[----:B0-----:R0:W-:Y:S03]  /*5380*/  @!P2 SYNCS.ARRIVE.TRANS64 RZ, [R13+URZ], R7 ;  /* 0x000000070dffa9a7 */ /* 0x0011e6000800003f */
[----:B------:R-:W-:-:S13]  /*5390*/  ISETP.NE.AND P1, PT, R6, 0x2, PT ;  /* 0x000000020600780c */ /* 0x000fda0003f25270 */
[----:B0-----:R-:W-:Y:S05]  /*53a0*/  @P1 BRA `(.L_x_110) ;  /* 0x0000000000041947 */ /* 0x001fea0003800000 */
[----:B------:R-:W-:Y:S01]  /*53b0*/  BPT.TRAP 0x1 ;  /* 0x000000040000795c */ /* 0x000fe20000300000 */
.L_x_110:
[----:B------:R-:W-:Y:S05]  /*53c0*/  @P0 BRA `(.L_x_111) ;  /* 0x0000000000040947 */ /* 0x000fea0003800000 */
[----:B------:R-:W-:Y:S01]  /*53d0*/  BPT.TRAP 0x1 ;  /* 0x000000040000795c */ /* 0x000fe20000300000 */
.L_x_111:
[----:B------:R-:W-:Y:S01]  /*53e0*/  IMAD R6, R5, 0x4000, R14 ;  /* 0x0000400005067824 */ /* 0x000fe200078e020e */
[----:B------:R-:W-:Y:S01]  /*53f0*/  R2UR UR34, R15 ;  /* 0x000000000f2272ca */ /* 0x000fe200000e0000 */
[----:B------:R-:W-:Y:S01]  /*5400*/  VIADD R20, R20, 0xffffffff ;  /* 0xffffffff14147836 */ /* 0x000fe20000000000 */
[----:B------:R-:W-:Y:S01]  /*5410*/  R2UR UR33, R13 ;  /* 0x000000000d2172ca */ /* 0x000fe200000e0000 */
[----:B------:R-:W-:Y:S01]  /*5420*/  UIADD3 UR6, UP0, UR22, 0xf0, URZ ;  /* 0x000000f016067890 */ /* 0x000fe2000ff1e03f */
[----:B------:R-:W-:Y:S01]  /*5430*/  R2UR UR24, R6 ;  /* 0x00000000061872ca */ /* 0x000fe200000e0000 */
[----:B------:R-:W-:Y:S01]  /*5440*/  IMAD R6, R5, 0x2000, R12 ;  /* 0x0000200005067824 */ /* 0x000fe200078e020c */
[----:B------:R-:W-:Y:S01]  /*5450*/  R2UR UR36, R19 ;  /* 0x00000000132472ca */ /* 0x000fe200000e0000 */
[----:B------:R-:W-:Y:S01]  /*5460*/  UIADD3 UR30, UP1, UR22, 0x1f0, URZ ;  /* 0x000001f0161e7890 */ /* 0x000fe2000ff3e03f */
[----:B------:R-:W-:Y:S01]  /*5470*/  R2UR UR35, R22 ;  /* 0x00000000162372ca */ /* 0x000fe200000e0000 */
[----:B------:R-:W-:Y:S01]  /*5480*/  IMAD R6, R6, 0x2, R14 ;  /* 0x0000000206067824 */ /* 0x000fe200078e020e */
[----:B------:R-:W-:Y:S01]  /*5490*/  R2UR UR19, R18 ;  /* 0x00000000121372ca */ /* 0x000fe200000e0000 */
[----:B------:R-:W-:Y:S01]  /*54a0*/  UIADD3.X UR7, URZ, UR23, URZ, UP0, !UPT ;  /* 0x000000173f077290 */ /* 0x000fe200087fe43f */
[----:B------:R-:W-:Y:S01]  /*54b0*/  ISETP.GT.AND P3, PT, R20, 0x1, PT ;  /* 0x000000011400780c */ /* 0x000fe20003f64270 */
[----:B------:R-:W-:Y:S01]  /*54c0*/  UIADD3 UR26, UR34, 0x40, URZ ;  /* 0x00000040221a7890 */ /* 0x000fe2000fffe03f */
[----:B------:R-:W-:Y:S01]  /*54d0*/  R2UR UR8, R6 ;  /* 0x00000000060872ca */ /* 0x000fe200000e0000 */
[----:B------:R-:W-:Y:S01]  /*54e0*/  UIADD3.X UR31, URZ, UR23, URZ, UP1, !UPT ;  /* 0x000000173f1f7290 */ /* 0x000fe20008ffe43f */
[----:B------:R-:W-:Y:S01]  /*54f0*/  VIADD R5, R5, 0x1 ;  /* 0x0000000105057836 */ /* 0x000fe20000000000 */
[----:B------:R-:W-:Y:S01]  /*5500*/  UIADD3 UR32, UR24, 0x180, URZ ;  /* 0x0000018018207890 */ /* 0x000fe2000fffe03f */
[----:B------:R-:W-:Y:S01]  /*5510*/  VIADD R15, R15, 0x80 ;  /* 0x000000800f0f7836 */ /* 0x000fe20000000000 */
[----:B------:R-:W-:Y:S01]  /*5520*/  UIADD3 UR24, UR24, 0x2180, URZ ;  /* 0x0000218018187890 */ /* 0x000fe2000fffe03f */
[----:B------:R-:W-:Y:S01]  /*5530*/  UMOV UR14, 0x0 ;  /* 0x00000000000e7882 */ /* 0x000fe20000000000 */
[----:B------:R-:W-:Y:S01]  /*5540*/  UMOV UR15, 0x10000000 ;  /* 0x10000000000f7882 */ /* 0x000fe20000000000 */
[----:B------:R-:W-:Y:S01]  /*5550*/  ISETP.NE.AND P1, PT, R5, 0x7, PT ;  /* 0x000000070500780c */ /* 0x000fe20003f25270 */
[----:B------:R-:W-:Y:S01]  /*5560*/  UMOV UR25, UR33 ;  /* 0x0000002100197c82 */ /* 0x000fe20008000000 */
[----:B------:R-:W-:Y:S01]  /*5570*/  UMOV UR28, UR36 ;  /* 0x00000024001c7c82 */ /* 0x000fe20008000000 */
[----:B------:R-:W-:-:S02]  /*5580*/  UMOV UR27, UR35 ;  /* 0x00000023001b7c82 */ /* 0x000fc40008000000 */
[----:B------:R-:W-:Y:S01]  /*5590*/  UIADD3 UR16, UR8, 0x1c180, URZ ;  /* 0x0001c18008107890 */ /* 0x000fe2000fffe03f */
[----:B------:R0:W-:Y:S01]  /*55a0*/  UTMALDG.3D [UR32], [UR6], desc[UR14] ;  /* 0x00000e20060075b4 */ /* 0x0001e20008011000 */
[----:B------:R-:W-:Y:S01]  /*55b0*/  UIADD3 UR8, UR8, 0x1e180, URZ ;  /* 0x0001e18008087890 */ /* 0x000fe2000fffe03f */
[----:B------:R-:W-:Y:S01]  /*55c0*/  SEL R7, RZ, 0x1, P1 ;  /* 0x00000001ff077807 */ /* 0x000fe20000800000 */
[----:B------:R-:W-:Y:S01]  /*55d0*/  UMOV UR29, 0x30000 ;  /* 0x00030000001d7882 */ /* 0x000fe20000000000 */
[----:B------:R-:W-:Y:S01]  /*55e0*/  UMOV UR17, UR33 ;  /* 0x0000002100117c82 */ /* 0x000fe20008000000 */
[----:B------:R-:W-:Y:S01]  /*55f0*/  UMOV UR18, UR34 ;  /* 0x0000002200127c82 */ /* 0x000fe20008000000 */
[----:B------:R-:W-:Y:S01]  /*5600*/  UMOV UR20, UR36 ;  /* 0x0000002400147c82 */ /* 0x000fe20008000000 */
[----:B------:R-:W-:Y:S01]  /*5610*/  UMOV UR9, UR33 ;  /* 0x0000002100097c82 */ /* 0x000fe20008000000 */
[----:B------:R-:W-:Y:S01]  /*5620*/  UMOV UR11, UR19 ;  /* 0x00000013000b7c82 */ /* 0x000fe20008000000 */
[----:B------:R-:W-:Y:S01]  /*5630*/  UMOV UR12, UR36 ;  /* 0x00000024000c7c82 */ /* 0x000fe20008000000 */
[----:B------:R0:W-:Y:S01]  /*5640*/  UTMALDG.3D [UR24], [UR6], desc[UR14] ;  /* 0x00000e18060075b4 */ /* 0x0001e20008011000 */
[----:B------:R-:W-:Y:S01]  /*5650*/  UMOV UR10, UR26 ;  /* 0x0000001a000a7c82 */ /* 0x000fe20008000000 */
[----:B------:R-:W-:-:S02]  /*5660*/  LOP3.LUT R4, R4, R7, RZ, 0x3c, !PT ;  /* 0x0000000704047212 */ /* 0x000fc400078e3cff */
[----:B------:R-:W-:Y:S01]  /*5670*/  SEL R5, R5, RZ, P1 ;  /* 0x000000ff05057207 */ /* 0x000fe20000800000 */
[----:B------:R0:W-:Y:S01]  /*5680*/  UTMALDG.3D.MULTICAST [UR16], [UR30], UR29, desc[UR14] ;  /* 0x00000e101e0073b4 */ /* 0x0001e2000801181d */
[----:B------:R0:W-:Y:S02]  /*5690*/  UTMALDG.3D.MULTICAST [UR8], [UR30], UR29, desc[UR14] ;  /* 0x00000e081e0073b4 */ /* 0x0001e4000801181d */
[----:B0-----:R-:W-:Y:S05]  /*56a0*/  @P3 BRA `(.L_x_112) ;  /* 0xfffffffc00103947 */ /* 0x001fea000383ffff */
.L_x_108:
[----:B------:R-:W-:Y:S05]  /*56b0*/  BSYNC B1 ;  /* 0x0000000000017941 */ /* 0x000fea0003800000 */
.L_x_107:
[----:B------:R-:W2:Y:S01]  /*56c0*/  LDL.64 R24, [R1] ;  /* 0x0000000001187983 */ /* 0x000ea20000100a00 */
[----:B------:R-:W-:Y:S01]  /*56d0*/  LOP3.LUT P4, RZ, R10, 0xff, RZ, 0xc0, !PT ;  /* 0x000000ff0aff7812 */ /* 0x000fe2000788c0ff */
[----:B------:R-:W-:Y:S01]  /*56e0*/  VIADD R13, R8, UR40 ;  /* 0x00000028080d7c36 */ /* 0x000fe20008000000 */
[----:B------:R-:W-:Y:S01]  /*56f0*/  ULDC.64 UR6, c[0x0][0x650] ;  /* 0x0001940000067ab9 */ /* 0x000fe20000000a00 */
[----:B------:R-:W-:Y:S01]  /*5700*/  IMAD.U32 R8, RZ, RZ, UR40 ;  /* 0x00000028ff087e24 */ /* 0x000fe2000f8e00ff */
[----:B------:R-:W-:Y:S01]  /*5710*/  UISETP.GE.U32.AND UP0, UPT, UR40, 0x7, UPT ;  /* 0x000000072800788c */ /* 0x000fe2000bf06070 */
[C---:B------:R-:W-:Y:S01]  /*5720*/  IMAD.WIDE.U32 R4, R13.reuse, 0x24924925, RZ ;  /* 0x249249250d047825 */ /* 0x040fe200078e00ff */
[----:B------:R-:W-:Y:S01]  /*5730*/  ISETP.GT.U32.AND P1, PT, R13, 0x6, PT ;  /* 0x000000060d00780c */ /* 0x000fe20003f24070 */
[----:B------:R-:W-:Y:S01]  /*5740*/  BSSY B1, `(.L_x_113) ;  /* 0x000006c000017945 */ /* 0x000fe20003800000 */
[----:B------:R-:W-:Y:S01]  /*5750*/  PRMT R10, RZ, 0x7610, R10 ;  /* 0x00007610ff0a7816 */ /* 0x000fe2000000000a */
[----:B------:R-:W-:Y:S01]  /*5760*/  IMAD.MOV.U32 R22, RZ, RZ, -0x1 ;  /* 0xffffffffff167424 */ /* 0x000fe200078e00ff */
[----:B------:R-:W-:Y:S01]  /*5770*/  ISETP.LT.U32.AND P1, PT, R8, 0x7, P1 ;  /* 0x000000070800780c */ /* 0x000fe20000f21070 */
[----:B------:R-:W-:Y:S01]  /*5780*/  IMAD.MOV.U32 R18, RZ, RZ, -0x1 ;  /* 0xffffffffff127424 */ /* 0x000fe200078e00ff */
[----:B------:R-:W-:Y:S01]  /*5790*/  PLOP3.LUT P3, PT, PT, PT, UP0, 0x80, 0x0 ;  /* 0x000000000000781c */ /* 0x000fe20003f6f008 */
[----:B------:R-:W0:Y:S01]  /*57a0*/  @P4 S2R R7, SR_CgaCtaId ;  /* 0x0000000000074919 */ /* 0x000e220000008800 */
[----:B------:R-:W-:Y:S01]  /*57b0*/  SEL R4, RZ, 0x1, !P1 ;  /* 0x00000001ff047807 */ /* 0x000fe20004800000 */
[----:B------:R-:W-:Y:S01]  /*57c0*/  IMAD.MOV.U32 R19, RZ, RZ, -0x1 ;  /* 0xffffffffff137424 */ /* 0x000fe200078e00ff */
[----:B------:R-:W-:-:S02]  /*57d0*/  @P4 MOV R6, 0x400 ;  /* 0x0000040000064802 */ /* 0x000fc40000000f00 */
[----:B------:R-:W-:Y:S02]  /*57e0*/  LOP3.LUT R3, R3, R4, RZ, 0x3c, !PT ;  /* 0x0000000403037212 */ /* 0x000fe400078e3cff */
[----:B------:R-:W-:Y:S02]  /*57f0*/  PRMT R4, RZ, 0x7610, R4 ;  /* 0x00007610ff047816 */ /* 0x000fe40000000004 */
[----:B0-----:R-:W-:Y:S01]  /*5800*/  @P4 LEA R6, R7, R6, 0x18 ;  /* 0x0000000607064211 */ /* 0x001fe200078ec0ff */
[----:B------:R-:W-:-:S03]  /*5810*/  IMAD.IADD R7, R13, 0x1, -R5 ;  /* 0x000000010d077824 */ /* 0x000fc600078e0a05 */
[----:B------:R0:W-:Y:S02]  /*5820*/  @P4 SYNCS.ARRIVE.TRANS64.A1T0 RZ, [R6+URZ+0xa8], RZ ;  /* 0x0000a8ff06ff49a7 */ /* 0x0001e4000810003f */
[----:B------:R-:W-:-:S04]  /*5830*/  LEA.HI R7, R7, R5, RZ, 0x1f ;  /* 0x0000000507077211 */ /* 0x000fc800078ff8ff */
[----:B------:R-:W-:-:S04]  /*5840*/  SHF.R.U32.HI R8, RZ, 0x2, R7 ;  /* 0x00000002ff087819 */ /* 0x000fc80000011607 */
[----:B------:R-:W-:Y:S01]  /*5850*/  @P3 LOP3.LUT R3, R3, 0x1, R8, 0x78, !PT ;  /* 0x0000000103033812 */ /* 0x000fe200078e7808 */
[----:B------:R-:W-:Y:S01]  /*5860*/  IMAD R8, R8, -0x7, R13 ;  /* 0xfffffff908087824 */ /* 0x000fe200078e020d */
[----:B--2---:R-:W-:-:S05]  /*5870*/  IADD3 R16, P1, R16, R24, RZ ;  /* 0x0000001810107210 */ /* 0x004fca0007f3e0ff */
[----:B------:R-:W-:Y:S01]  /*5880*/  IMAD.X R17, R17, 0x1, R0, P1 ;  /* 0x0000000111117824 */ /* 0x000fe200008e0600 */
[----:B------:R-:W-:-:S04]  /*5890*/  ISETP.GE.U32.AND P1, PT, R16, UR6, PT ;  /* 0x0000000610007c0c */ /* 0x000fc8000bf26070 */
[----:B------:R-:W-:-:S13]  /*58a0*/  ISETP.GE.U32.AND.EX P1, PT, R17, UR7, PT, P1 ;  /* 0x0000000711007c0c */ /* 0x000fda000bf26110 */
[----:B0-----:R-:W-:Y:S05]  /*58b0*/  @P1 BRA `(.L_x_114) ;  /* 0x0000000400501947 */ /* 0x001fea0003800000 */
[----:B------:R-:W0:Y:S01]  /*58c0*/  S2R R13, SR_CTAID.X ;  /* 0x00000000000d7919 */ /* 0x000e220000002500 */
[----:B------:R-:W-:Y:S01]  /*58d0*/  ULDC.64 UR6, c[0x0][0x628] ;  /* 0x00018a0000067ab9 */ /* 0x000fe20000000a00 */
[----:B------:R-:W-:Y:S01]  /*58e0*/  ULDC UR9, c[0x0][0x630] ;  /* 0x00018c0000097ab9 */ /* 0x000fe20000000800 */
[----:B------:R-:W-:Y:S01]  /*58f0*/  ISETP.NE.U32.AND P1, PT, RZ, UR6, PT ;  /* 0x00000006ff007c0c */ /* 0x000fe2000bf25070 */
[----:B------:R-:W1:Y:S01]  /*5900*/  S2R R14, SR_CTAID.Y ;  /* 0x00000000000e7919 */ /* 0x000e620000002600 */
[----:B------:R-:W-:Y:S01]  /*5910*/  ULDC UR10, c[0x0][0x150] ;  /* 0x00005400000a7ab9 */ /* 0x000fe20000000800 */
[----:B------:R-:W-:Y:S01]  /*5920*/  IMAD.MOV.U32 R4, RZ, RZ, R16 ;  /* 0x000000ffff047224 */ /* 0x000fe200078e0010 */
[----:B------:R-:W-:Y:S01]  /*5930*/  ISETP.NE.AND.EX P1, PT, RZ, UR7, PT, P1 ;  /* 0x00000007ff007c0c */ /* 0x000fe2000bf25310 */
[----:B------:R-:W-:Y:S01]  /*5940*/  IMAD.MOV.U32 R5, RZ, RZ, R17 ;  /* 0x000000ffff057224 */ /* 0x000fe200078e0011 */
[----:B0-----:R-:W-:-:S11]  /*5950*/  I2FP.F32.U32 R18, R13 ;  /* 0x0000000d00127245 */ /* 0x001fd60000201000 */
[----:B------:R-:W-:Y:S05]  /*5960*/  @!P1 BRA `(.L_x_115) ;  /* 0x0000000000289947 */ /* 0x000fea0003800000 */
[----:B------:R-:W-:Y:S02]  /*5970*/  ULDC UR8, c[0x0][0x634] ;  /* 0x00018d0000087ab9 */ /* 0x000fe40000000800 */
[----:B------:R-:W-:-:S05]  /*5980*/  IADD3 R5, P1, R16, UR8, RZ ;  /* 0x0000000810057c10 */ /* 0x000fca000ff3e0ff */
[----:B------:R-:W-:-:S04]  /*5990*/  IMAD.X R15, RZ, RZ, R17, P1 ;  /* 0x000000ffff0f7224 */ /* 0x000fc800008e0611 */
[----:B------:R-:W-:-:S04]  /*59a0*/  IMAD.WIDE.U32 R6, R15, UR6, RZ ;  /* 0x000000060f067c25 */ /* 0x000fc8000f8e00ff */
[----:B------:R-:W-:-:S04]  /*59b0*/  IMAD.WIDE.U32 R6, P1, R5, UR7, R6 ;  /* 0x0000000705067c25 */ /* 0x000fc8000f820006 */
[----:B------:R-:W-:-:S04]  /*59c0*/  IMAD.WIDE.U32 R4, R5, UR6, RZ ;  /* 0x0000000605047c25 */ /* 0x000fc8000f8e00ff */
[----:B------:R-:W-:Y:S01]  /*59d0*/  IMAD.MOV.U32 R4, RZ, RZ, R7 ;  /* 0x000000ffff047224 */ /* 0x000fe200078e0007 */
[----:B------:R-:W-:Y:S01]  /*59e0*/  IADD3 RZ, P3, R5, R6, RZ ;  /* 0x0000000605ff7210 */ /* 0x000fe20007f7e0ff */
[----:B------:R-:W-:-:S04]  /*59f0*/  IMAD.X R5, RZ, RZ, RZ, P1 ;  /* 0x000000ffff057224 */ /* 0x000fc800008e06ff */
[----:B------:R-:W-:-:S08]  /*5a00*/  IMAD.WIDE.U32.X R4, R15, UR7, R4, P3 ;  /* 0x000000070f047c25 */ /* 0x000fd000098e0404 */
.L_x_115:
[--C-:B------:R-:W-:Y:S01]  /*5a10*/  SHF.R.U64 R19, R4, UR9, R5.reuse ;  /* 0x0000000904137c19 */ /* 0x100fe20008001205 */
[----:B------:R-:W-:Y:S01]  /*5a20*/  FMUL R18, R18, UR10 ;  /* 0x0000000a12127c20 */ /* 0x000fe20008400000 */
[----:B------:R-:W-:Y:S01]  /*5a30*/  SHF.R.U32.HI R4, RZ, UR9, R5 ;  /* 0x00000009ff047c19 */ /* 0x000fe20008011605 */
[----:B------:R-:W0:Y:S01]  /*5a40*/  LDC R6, c[0x0][0x144] ;  /* 0x00005100ff067b82 */ /* 0x000e220000000800 */
[----:B------:R-:W-:Y:S01]  /*5a50*/  IADD3 R5, P1, RZ, -R19, RZ ;  /* 0x80000013ff057210 */ /* 0x000fe20007f3e0ff */
[----:B------:R-:W-:Y:S01]  /*5a60*/  ULDC UR8, c[0x0][0x154] ;  /* 0x0000550000087ab9 */ /* 0x000fe20000000800 */
[----:B-1----:R-:W-:Y:S01]  /*5a70*/  I2FP.F32.U32 R7, R14 ;  /* 0x0000000e00077245 */ /* 0x002fe20000201000 */
[----:B------:R-:W1:Y:S01]  /*5a80*/  F2I.U32.TRUNC.NTZ R18, R18 ;  /* 0x0000001200127305 */ /* 0x000e62000020f000 */
[----:B------:R-:W-:Y:S01]  /*5a90*/  ULDC.64 UR6, c[0x0][0x620] ;  /* 0x0001880000067ab9 */ /* 0x000fe20000000a00 */
[----:B------:R-:W-:Y:S01]  /*5aa0*/  IMAD.X R4, RZ, RZ, ~R4, P1 ;  /* 0x000000ffff047224 */ /* 0x000fe200008e0e04 */
[----:B------:R-:W-:Y:S01]  /*5ab0*/  ISETP.NE.AND P4, PT, R2, 0x1, PT ;  /* 0x000000010200780c */ /* 0x000fe20003f85270 */
[----:B------:R-:W-:Y:S01]  /*5ac0*/  FMUL R20, R7, UR8 ;  /* 0x0000000807147c20 */ /* 0x000fe20008400000 */
[----:B------:R-:W2:Y:S01]  /*5ad0*/  LDC R21, c[0x0][0x148] ;  /* 0x00005200ff157b82 */ /* 0x000ea20000000800 */
[----:B------:R-:W-:Y:S01]  /*5ae0*/  IMAD R4, R4, UR6, RZ ;  /* 0x0000000604047c24 */ /* 0x000fe2000f8e02ff */
[----:B------:R-:W-:-:S02]  /*5af0*/  ULDC.64 UR8, c[0x0][0x640] ;  /* 0x0001900000087ab9 */ /* 0x000fc40000000a00 */
[----:B------:R-:W-:Y:S01]  /*5b00*/  ISETP.NE.U32.AND P1, PT, RZ, UR8, PT ;  /* 0x00000008ff007c0c */ /* 0x000fe2000bf25070 */
[----:B------:R-:W3:Y:S01]  /*5b10*/  F2I.U32.TRUNC.NTZ R20, R20 ;  /* 0x0000001400147305 */ /* 0x000ee2000020f000 */
[C---:B------:R-:W-:Y:S02]  /*5b20*/  IMAD R7, R5.reuse, UR7, R4 ;  /* 0x0000000705077c24 */ /* 0x040fe4000f8e0204 */
[----:B------:R-:W-:Y:S01]  /*5b30*/  IMAD.WIDE.U32 R4, R5, UR6, R16 ;  /* 0x0000000605047c25 */ /* 0x000fe2000f8e0010 */
[----:B------:R-:W-:Y:S01]  /*5b40*/  ULDC UR6, c[0x0][0x618] ;  /* 0x0001860000067ab9 */ /* 0x000fe20000000800 */
[----:B------:R-:W-:Y:S02]  /*5b50*/  ISETP.NE.AND.EX P1, PT, RZ, UR9, PT, P1 ;  /* 0x00000009ff007c0c */ /* 0x000fe4000bf25310 */
[----:B------:R-:W-:Y:S02]  /*5b60*/  IMAD.IADD R5, R5, 0x1, R7 ;  /* 0x0000000105057824 */ /* 0x000fe400078e0207 */
[----:B-1----:R-:W-:-:S03]  /*5b70*/  IMAD.MOV R18, RZ, RZ, -R18 ;  /* 0x000000ffff127224 */ /* 0x002fc600078e0a12 */
[----:B------:R-:W-:Y:S01]  /*5b80*/  SHF.R.U64 R15, R4, UR6, R5 ;  /* 0x00000006040f7c19 */ /* 0x000fe20008001205 */
[----:B0-----:R-:W-:Y:S01]  /*5b90*/  IMAD R13, R6, R18, R13 ;  /* 0x00000012060d7224 */ /* 0x001fe200078e020d */
[----:B------:R-:W-:Y:S01]  /*5ba0*/  SHF.R.U32.HI R4, RZ, UR6, R5 ;  /* 0x00000006ff047c19 */ /* 0x000fe20008011605 */
[----:B------:R-:W-:Y:S01]  /*5bb0*/  ULDC UR6, c[0x0][0x608] ;  /* 0x0001820000067ab9 */ /* 0x000fe20000000800 */
[----:B---3--:R-:W-:Y:S02]  /*5bc0*/  IMAD.MOV R6, RZ, RZ, -R20 ;  /* 0x000000ffff067224 */ /* 0x008fe400078e0a14 */
[--C-:B------:R-:W-:Y:S02]  /*5bd0*/  SHF.R.U64 R18, R15, UR6, R4.reuse ;  /* 0x000000060f127c19 */ /* 0x100fe40008001204 */
[----:B------:R-:W-:Y:S01]  /*5be0*/  SHF.R.U32.HI R5, RZ, UR6, R4 ;  /* 0x00000006ff057c19 */ /* 0x000fe20008011604 */
[----:B------:R-:W-:Y:S01]  /*5bf0*/  ULDC UR6, c[0x0][0x658] ;  /* 0x0001960000067ab9 */ /* 0x000fe20000000800 */
[----:B--2---:R-:W-:-:S02]  /*5c00*/  @P4 IMAD R13, R21, R6, R14 ;  /* 0x00000006150d4224 */ /* 0x004fc400078e020e */
[--C-:B------:R-:W-:Y:S02]  /*5c10*/  SHF.R.U64 R14, R18, UR6, R5.reuse ;  /* 0x00000006120e7c19 */ /* 0x100fe40008001205 */
[----:B------:R-:W-:-:S03]  /*5c20*/  SHF.R.U32.HI R21, RZ, UR6, R5 ;  /* 0x00000006ff157c19 */ /* 0x000fc60008011605 */
[----:B------:R-:W-:Y:S02]  /*5c30*/  IMAD.MOV.U32 R6, RZ, RZ, R14 ;  /* 0x000000ffff067224 */ /* 0x000fe400078e000e */
[----:B------:R-:W-:Y:S01]  /*5c40*/  IMAD.MOV.U32 R5, RZ, RZ, R21 ;  /* 0x000000ffff057224 */ /* 0x000fe200078e0015 */
[----:B------:R-:W-:Y:S06]  /*5c50*/  @!P1 BRA `(.L_x_116) ;  /* 0x00000000002c9947 */ /* 0x000fec0003800000 */
        /* <DEDUP_REMOVED lines=9> */
[----:B------:R-:W-:-:S04]  /*5cf0*/  IMAD.WIDE.U32.X R4, R21, UR9, R4, P3 ;  /* 0x0000000915047c25 */ /* 0x000fc800098e0404 */
[----:B------:R-:W-:-:S07]  /*5d00*/  IMAD.MOV.U32 R6, RZ, RZ, R4 ;  /* 0x000000ffff067224 */ /* 0x000fce00078e0004 */
.L_x_116:
[----:B------:R-:W-:Y:S01]  /*5d10*/  ULDC UR6, c[0x0][0x648] ;  /* 0x0001920000067ab9 */ /* 0x000fe20000000800 */
[----:B------:R-:W-:Y:S01]  /*5d20*/  LOP3.LUT R4, R18, UR13, RZ, 0xc0, !PT ;  /* 0x0000000d12047c12 */ /* 0x000fe2000f8ec0ff */
[----:B------:R-:W-:Y:S01]  /*5d30*/  ULDC UR7, c[0x0][0x610] ;  /* 0x0001840000077ab9 */ /* 0x000fe20000000800 */
[----:B------:R-:W-:Y:S01]  /*5d40*/  SHF.R.U64 R5, R6, UR6, R5 ;  /* 0x0000000606057c19 */ /* 0x000fe20008001205 */
[----:B------:R-:W-:Y:S01]  /*5d50*/  ULDC UR6, c[0x0][0x638] ;  /* 0x00018e0000067ab9 */ /* 0x000fe20000000800 */
[----:B------:R-:W-:-:S03]  /*5d60*/  LOP3.LUT R15, R15, UR4, RZ, 0xc0, !PT ;  /* 0x000000040f0f7c12 */ /* 0x000fc6000f8ec0ff */
[----:B------:R-:W-:Y:S02]  /*5d70*/  IMAD.MOV R7, RZ, RZ, -R5 ;  /* 0x000000ffff077224 */ /* 0x000fe400078e0a05 */
[----:B------:R-:W-:Y:S02]  /*5d80*/  IMAD R4, R5, UR5, R4 ;  /* 0x0000000505047c24 */ /* 0x000fe4000f8e0204 */
[----:B------:R-:W-:Y:S01]  /*5d90*/  IMAD R14, R7, UR6, R14 ;  /* 0x00000006070e7c24 */ /* 0x000fe2000f8e020e */
[----:B------:R-:W-:Y:S01]  /*5da0*/  ULDC UR6, c[0x0][0x600] ;  /* 0x0001800000067ab9 */ /* 0x000fe20000000800 */
[----:B------:R-:W-:Y:S02]  /*5db0*/  IMAD R13, R4, UR7, R13 ;  /* 0x00000007040d7c24 */ /* 0x000fe4000f8e020d */
[----:B------:R-:W-:Y:S02]  /*5dc0*/  IMAD R14, R14, UR6, R15 ;  /* 0x000000060e0e7c24 */ /* 0x000fe4000f8e020f */
[----:B------:R-:W-:-:S03]  /*5dd0*/  IMAD.MOV.U32 R4, RZ, RZ, 0x1 ;  /* 0x00000001ff047424 */ /* 0x000fc600078e00ff */
[----:B------:R-:W-:Y:S02]  /*5de0*/  SEL R18, R14, R13, !P4 ;  /* 0x0000000d0e127207 */ /* 0x000fe40006000000 */
[----:B------:R-:W-:-:S07]  /*5df0*/  SEL R22, R13, R14, !P4 ;  /* 0x0000000e0d167207 */ /* 0x000fce0006000000 */
.L_x_114:
[----:B------:R-:W-:Y:S05]  /*5e00*/  BSYNC B1 ;  /* 0x0000000000017941 */ /* 0x000fea0003800000 */
.L_x_113:
[----:B------:R-:W-:-:S13]  /*5e10*/  LOP3.LUT P1, RZ, R4, 0xff, RZ, 0xc0, !PT ;  /* 0x000000ff04ff7812 */ /* 0x000fda000782c0ff */
[----:B------:R-:W-:Y:S05]  /*5e20*/  @P1 BRA `(.L_x_117) ;  /* 0xfffffff000fc1947 */ /* 0x000fea000383ffff */
[----:B------:R-:W-:Y:S05]  /*5e30*/  BSYNC B0 ;  /* 0x0000000000007941 */ /* 0x000fea0003800000 */
.L_x_105:
[----:B------:R-:W-:-:S03]  /*5e40*/  UMOV UR6, 0xffffffff ;  /* 0xffffffff00067882 */ /* 0x000fc60000000000 */
[----:B------:R-:W-:Y:S05]  /*5e50*/  BRA.DIV UR6, `(.L_x_118) ;  /* 0x0000000606b47947 */ /* 0x000fea000b800000 */
[----:B------:R-:W-:-:S13]  /*5e60*/  ELECT P6, URZ, PT ;  /* 0x00000000003f782f */ /* 0x000fda00038c0000 */
.L_x_137:
[----:B------:R-:W-:Y:S04]  /*5e70*/  BSSY B0, `(.L_x_119) ;  /* 0x0000046000007945 */ /* 0x000fe80003800000 */
[----:B------:R-:W-:Y:S05]  /*5e80*/  @!P6 BRA `(.L_x_120) ;  /* 0x000000040010e947 */ /* 0x000fea0003800000 */
[----:B------:R-:W-:-:S04]  /*5e90*/  LOP3.LUT R23, R23, 0x2, RZ, 0xfc, !PT ;  /* 0x0000000217177812 */ /* 0x000fc800078efcff */
[----:B------:R-:W-:-:S13]  /*5ea0*/  ISETP.NE.AND P0, PT, R23, 0x3, PT ;  /* 0x000000031700780c */ /* 0x000fda0003f05270 */
[----:B------:R-:W-:Y:S05]  /*5eb0*/  @!P0 BRA `(.L_x_121) ;  /* 0x0000000000048947 */ /* 0x000fea0003800000 */
[----:B------:R-:W-:Y:S01]  /*5ec0*/  BPT.TRAP 0x1 ;  /* 0x000000040000795c */ /* 0x000fe20000300000 */
.L_x_121:
[----:B------:R-:W0:Y:S01]  /*5ed0*/  S2R R5, SR_CgaCtaId ;  /* 0x0000000000057919 */ /* 0x000e220000008800 */
[----:B------:R-:W-:Y:S02]  /*5ee0*/  MOV R0, 0x400 ;  /* 0x0000040000007802 */ /* 0x000fe40000000f00 */
[----:B------:R-:W-:Y:S02]  /*5ef0*/  SHF.L.U32 R2, R3, 0x1f, RZ ;  /* 0x0000001f03027819 */ /* 0x000fe400000006ff */
[----:B0-----:R-:W-:-:S05]  /*5f00*/  LEA R5, R5, R0, 0x18 ;  /* 0x0000000005057211 */ /* 0x001fca00078ec0ff */
[----:B------:R-:W-:-:S04]  /*5f10*/  VIADD R5, R5, 0x38 ;  /* 0x0000003805057836 */ /* 0x000fc80000000000 */
[C---:B------:R-:W-:Y:S02]  /*5f20*/  IMAD R7, R8.reuse, 0x8, R5 ;  /* 0x0000000808077824 */ /* 0x040fe400078e0205 */
[----:B------:R-:W-:Y:S02]  /*5f30*/  VIADD R8, R8, 0x1 ;  /* 0x0000000108087836 */ /* 0x000fe40000000000 */
[----:B------:R-:W0:Y:S03]  /*5f40*/  SYNCS.PHASECHK.TRANS64.TRYWAIT P0, [R7+URZ], R2 ;  /* 0x00000002070075a7 */ /* 0x000e26000800017f */
[----:B------:R-:W-:-:S04]  /*5f50*/  ISETP.NE.AND P1, PT, R8, 0x7, PT ;  /* 0x000000070800780c */ /* 0x000fc80003f25270 */
[----:B------:R-:W-:Y:S02]  /*5f60*/  SEL R0, RZ, 0x1, P1 ;  /* 0x00000001ff007807 */ /* 0x000fe40000800000 */
[----:B------:R-:W-:Y:S02]  /*5f70*/  SEL R8, R8, RZ, P1 ;  /* 0x000000ff08087207 */ /* 0x000fe40000800000 */
[----:B------:R-:W-:-:S03]  /*5f80*/  LOP3.LUT R9, R3, R0, RZ, 0x3c, !PT ;  /* 0x0000000003097212 */ /* 0x000fc600078e3cff */
[----:B------:R-:W-:Y:S01]  /*5f90*/  IMAD R6, R8, 0x8, R5 ;  /* 0x0000000808067824 */ /* 0x000fe200078e0205 */
[----:B------:R-:W-:Y:S01]  /*5fa0*/  SHF.L.U32 R3, R9, 0x1f, RZ ;  /* 0x0000001f09037819 */ /* 0x000fe200000006ff */
[----:B0-----:R-:W-:Y:S06]  /*5fb0*/  @!P0 BRA `(.L_x_122) ;  /* 0x00000004007c8947 */ /* 0x001fec0003800000 */
.L_x_138:
[----:B------:R-:W1:Y:S01]  /*5fc0*/  SYNCS.PHASECHK.TRANS64.TRYWAIT P0, [R6+URZ], R3 ;  /* 0x00000003060075a7 */ /* 0x000e62000800017f */
[----:B------:R-:W-:-:S05]  /*5fd0*/  VIADD R0, R8, 0x1 ;  /* 0x0000000108007836 */ /* 0x000fca0000000000 */
[----:B------:R-:W-:-:S04]  /*5fe0*/  ISETP.NE.AND P1, PT, R0, 0x7, PT ;  /* 0x000000070000780c */ /* 0x000fc80003f25270 */
[----:B0-----:R-:W-:Y:S02]  /*5ff0*/  SEL R2, RZ, 0x1, P1 ;  /* 0x00000001ff027807 */ /* 0x001fe40000800000 */
[----:B------:R-:W-:Y:S02]  /*6000*/  SEL R0, R0, RZ, P1 ;  /* 0x000000ff00007207 */ /* 0x000fe40000800000 */
[----:B------:R-:W-:-:S03]  /*6010*/  LOP3.LUT R9, R9, R2, RZ, 0x3c, !PT ;  /* 0x0000000209097212 */ /* 0x000fc600078e3cff */
[----:B------:R-:W-:Y:S01]  /*6020*/  IMAD R7, R0, 0x8, R5 ;  /* 0x0000000800077824 */ /* 0x000fe200078e0205 */
[----:B------:R-:W-:Y:S01]  /*6030*/  SHF.L.U32 R4, R9, 0x1f, RZ ;  /* 0x0000001f09047819 */ /* 0x000fe200000006ff */
[----:B-1----:R-:W-:Y:S06]  /*6040*/  @!P0 BRA `(.L_x_123) ;  /* 0x00000004006c8947 */ /* 0x002fec0003800000 */
.L_x_139:
[----:B------:R-:W1:Y:S01]  /*6050*/  SYNCS.PHASECHK.TRANS64.TRYWAIT P0, [R7+URZ], R4 ;  /* 0x00000004070075a7 */ /* 0x000e62000800017f */
[----:B------:R-:W-:-:S05]  /*6060*/  VIADD R0, R0, 0x1 ;  /* 0x0000000100007836 */ /* 0x000fca0000000000 */
[----:B------:R-:W-:-:S04]  /*6070*/  ISETP.NE.AND P1, PT, R0, 0x7, PT ;  /* 0x000000070000780c */ /* 0x000fc80003f25270 */
[----:B------:R-:W-:Y:S02]  /*6080*/  SEL R2, RZ, 0x1, P1 ;  /* 0x00000001ff027807 */ /* 0x000fe40000800000 */
[----:B------:R-:W-:Y:S02]  /*6090*/  SEL R0, R0, RZ, P1 ;  /* 0x000000ff00007207 */ /* 0x000fe40000800000 */
[----:B------:R-:W-:-:S03]  /*60a0*/  LOP3.LUT R9, R9, R2, RZ, 0x3c, !PT ;  /* 0x0000000209097212 */ /* 0x000fc600078e3cff */
[----:B0-----:R-:W-:Y:S01]  /*60b0*/  IMAD R6, R0, 0x8, R5 ;  /* 0x0000000800067824 */ /* 0x001fe200078e0205 */
[----:B------:R-:W-:Y:S01]  /*60c0*/  SHF.L.U32 R3, R9, 0x1f, RZ ;  /* 0x0000001f09037819 */ /* 0x000fe200000006ff */
[----:B-1----:R-:W-:Y:S06]  /*60d0*/  @!P0 BRA `(.L_x_124) ;  /* 0x00000004005c8947 */ /* 0x002fec0003800000 */
.L_x_140:
        /* <DEDUP_REMOVED lines=9> */
.L_x_141:
        /* <DEDUP_REMOVED lines=9> */
.L_x_142:
[----:B------:R-:W1:Y:S01]  /*6200*/  SYNCS.PHASECHK.TRANS64.TRYWAIT P0, [R6+URZ], R3 ;  /* 0x00000003060075a7 */ /* 0x000e62000800017f */
[----:B------:R-:W-:-:S05]  /*6210*/  VIADD R0, R0, 0x1 ;  /* 0x0000000100007836 */ /* 0x000fca0000000000 */
[----:B------:R-:W-:-:S04]  /*6220*/  ISETP.NE.AND P1, PT, R0, 0x7, PT ;  /* 0x000000070000780c */ /* 0x000fc80003f25270 */
[----:B------:R-:W-:Y:S02]  /*6230*/  SEL R2, RZ, 0x1, P1 ;  /* 0x00000001ff027807 */ /* 0x000fe40000800000 */
[----:B------:R-:W-:Y:S02]  /*6240*/  SEL R0, R0, RZ, P1 ;  /* 0x000000ff00007207 */ /* 0x000fe40000800000 */
[----:B------:R-:W-:Y:S01]  /*6250*/  LOP3.LUT R2, R9, R2, RZ, 0x3c, !PT ;  /* 0x0000000209027212 */ /* 0x000fe200078e3cff */
[----:B-1----:R-:W-:Y:S06]  /*6260*/  @!P0 BRA `(.L_x_127) ;  /* 0x0000000400348947 */ /* 0x002fec0003800000 */
.L_x_143:
[----:B------:R-:W-:Y:S01]  /*6270*/  IMAD R5, R0, 0x8, R5 ;  /* 0x0000000800057824 */ /* 0x000fe200078e0205 */
[----:B------:R-:W-:-:S07]  /*6280*/  SHF.L.U32 R0, R2, 0x1f, RZ ;  /* 0x0000001f02007819 */ /* 0x000fce00000006ff */
.L_x_128:
[----:B--2---:R2:W3:Y:S02]  /*6290*/  SYNCS.PHASECHK.TRANS64.TRYWAIT P0, [R5+URZ], R0 ;  /* 0x00000000050075a7 */ /* 0x0044e4000800017f */
[----:B---3--:R-:W-:Y:S05]  /*62a0*/  @!P0 NANOSLEEP.SYNCS 0x989680 ;  /* 0x009896800000895d */ /* 0x008fea0003900000 */
[----:B------:R-:W3:Y:S02]  /*62b0*/  @!P0 SYNCS.PHASECHK.TRANS64 P0, [R5+URZ], R0 ;  /* 0x00000000050085a7 */ /* 0x000ee4000800007f */
[----:B---3--:R-:W-:Y:S05]  /*62c0*/  @!P0 BRA `(.L_x_128) ;  /* 0xfffffffc00f08947 */ /* 0x008fea000383ffff */
.L_x_120:
[----:B------:R-:W-:Y:S05]  /*62d0*/  BSYNC B0 ;  /* 0x0000000000007941 */ /* 0x000fea0003800000 */
.L_x_119:
[----:B------:R-:W-:Y:S05]  /*62e0*/  EXIT ;  /* 0x000000000000794d */ /* 0x000fea0003800000 */
.L_x_19:
[----:B0-----:R-:W-:-:S04]  /*62f0*/  IMAD.U32 R3, RZ, RZ, UR43 ;  /* 0x0000002bff037e24 */ /* 0x001fc8000f8e00ff */
[----:B------:R0:W1:Y:S03]  /*6300*/  SYNCS.PHASECHK.TRANS64.TRYWAIT P0, [R3+URZ+-0x8], R0 ;  /* 0xfffff800030075a7 */ /* 0x000066000800017f */
[----:B-1----:R-:W-:Y:S05]  /*6310*/  @!P0 NANOSLEEP.SYNCS 0x989680 ;  /* 0x009896800000895d */ /* 0x002fea0003900000 */
[----:B------:R-:W1:Y:S02]  /*6320*/  @!P0 SYNCS.PHASECHK.TRANS64 P0, [R3+URZ+-0x8], R0 ;  /* 0xfffff800030085a7 */ /* 0x000e64000800007f */
[----:B-1----:R-:W-:Y:S05]  /*6330*/  @!P0 BRA `(.L_x_19) ;  /* 0xfffffffc00ec8947 */ /* 0x002fea000383ffff */
[----:B------:R-:W-:Y:S05]  /*6340*/  BRA `(.L_x_129) ;  /* 0xffffffb400587947 */ /* 0x000fea000383ffff */
.L_x_24:
[----:B-1----:R1:W2:Y:S02]  /*6350*/  SYNCS.PHASECHK.TRANS64.TRYWAIT P1, [R3+URZ], R0 ;  /* 0x00000000030075a7 */ /* 0x0022a4000802017f */
[----:B--2---:R-:W-:Y:S05]  /*6360*/  @!P1 NANOSLEEP.SYNCS 0x989680 ;  /* 0x009896800000995d */ /* 0x004fea0003900000 */
[----:B------:R-:W2:Y:S02]  /*6370*/  @!P1 SYNCS.PHASECHK.TRANS64 P1, [R3+URZ], R0 ;  /* 0x00000000030095a7 */ /* 0x000ea4000802007f */
[----:B--2---:R-:W-:Y:S05]  /*6380*/  @!P1 BRA `(.L_x_24) ;  /* 0xfffffffc00f09947 */ /* 0x004fea000383ffff */
[----:B------:R-:W-:Y:S05]  /*6390*/  BRA `(.L_x_23) ;  /* 0xffffffb400c47947 */ /* 0x000fea000383ffff */
.L_x_29:
[----:B-1----:R-:W-:-:S04]  /*63a0*/  IMAD.U32 R5, RZ, RZ, UR4 ;  /* 0x00000004ff057e24 */ /* 0x002fc8000f8e00ff */
[----:B------:R1:W2:Y:S03]  /*63b0*/  SYNCS.PHASECHK.TRANS64.TRYWAIT P1, [R5+URZ], R4 ;  /* 0x00000004050075a7 */ /* 0x0002a6000802017f */
[----:B--2---:R-:W-:Y:S05]  /*63c0*/  @!P1 NANOSLEEP.SYNCS 0x989680 ;  /* 0x009896800000995d */ /* 0x004fea0003900000 */
[----:B------:R-:W2:Y:S02]  /*63d0*/  @!P1 SYNCS.PHASECHK.TRANS64 P1, [R5+URZ], R4 ;  /* 0x00000004050095a7 */ /* 0x000ea4000802007f */
[----:B--2---:R-:W-:Y:S05]  /*63e0*/  @!P1 BRA `(.L_x_29) ;  /* 0xfffffffc00ec9947 */ /* 0x004fea000383ffff */
[----:B------:R-:W-:Y:S05]  /*63f0*/  BRA `(.L_x_28) ;  /* 0xffffffb800ec7947 */ /* 0x000fea000383ffff */
.L_x_37:
[----:B0-----:R-:W-:-:S04]  /*6400*/  IMAD.U32 R3, RZ, RZ, UR43 ;  /* 0x0000002bff037e24 */ /* 0x001fc8000f8e00ff */
[----:B------:R0:W1:Y:S03]  /*6410*/  SYNCS.PHASECHK.TRANS64.TRYWAIT P0, [R3+URZ+0x8], R0 ;  /* 0x00000800030075a7 */ /* 0x000066000800017f */
[----:B-1----:R-:W-:Y:S05]  /*6420*/  @!P0 NANOSLEEP.SYNCS 0x989680 ;  /* 0x009896800000895d */ /* 0x002fea0003900000 */
[----:B------:R-:W1:Y:S02]  /*6430*/  @!P0 SYNCS.PHASECHK.TRANS64 P0, [R3+URZ+0x8], R0 ;  /* 0x00000800030085a7 */ /* 0x000e64000800007f */
[----:B-1----:R-:W-:Y:S05]  /*6440*/  @!P0 BRA `(.L_x_37) ;  /* 0xfffffffc00ec8947 */ /* 0x002fea000383ffff */
[----:B------:R-:W-:Y:S05]  /*6450*/  BRA `(.L_x_130) ;  /* 0xffffffc000b07947 */ /* 0x000fea000383ffff */
.L_x_106:
[----:B------:R-:W-:Y:S01]  /*6460*/  BSSY B1, `(.L_x_131) ;  /* 0x0000006000017945 */ /* 0x000fe20003800000 */
[----:B------:R-:W-:-:S07]  /*6470*/  IMAD.MOV.U32 R15, RZ, RZ, -0x1 ;  /* 0xffffffffff0f7424 */ /* 0x000fce00078e00ff */
[----:B-----5:R-:W-:Y:S05]  /*6480*/  WARPSYNC.COLLECTIVE R15, `(.L_x_132) ;  /* 0x000000000f0c7348 */ /* 0x020fea0003c00000 */
[----:B------:R-:W-:Y:S02]  /*6490*/  ELECT P6, UR62, PT ;  /* 0x00000000003e782f */ /* 0x000fe400038c0000 */
[----:B------:R-:W-:Y:S01]  /*64a0*/  MOV R14, UR62 ;  /* 0x0000003e000e7c02 */ /* 0x000fe20008000f00 */
[----:B-----5:R-:W-:Y:S10]  /*64b0*/  ENDCOLLECTIVE ;  /* 0x000000000000791b */ /* 0x020ff40003800000 */
.L_x_132:
[----:B------:R-:W-:Y:S05]  /*64c0*/  BSYNC B1 ;  /* 0x0000000000017941 */ /* 0x000fea0003800000 */
.L_x_131:
[----:B------:R-:W-:Y:S05]  /*64d0*/  BRA `(.L_x_133) ;  /* 0xffffffec005c7947 */ /* 0x000fea000383ffff */
.L_x_109:
[----:B-1----:R1:W2:Y:S02]  /*64e0*/  SYNCS.PHASECHK.TRANS64.TRYWAIT P1, [R13+URZ+0x38], R6 ;  /* 0x000038060d0075a7 */ /* 0x0022a4000802017f */
[----:B--2---:R-:W-:Y:S05]  /*64f0*/  @!P1 NANOSLEEP.SYNCS 0x989680 ;  /* 0x009896800000995d */ /* 0x004fea0003900000 */
[----:B------:R-:W2:Y:S02]  /*6500*/  @!P1 SYNCS.PHASECHK.TRANS64 P1, [R13+URZ+0x38], R6 ;  /* 0x000038060d0095a7 */ /* 0x000ea4000802007f */
[----:B--2---:R-:W-:Y:S05]  /*6510*/  @!P1 BRA `(.L_x_109) ;  /* 0xfffffffc00f09947 */ /* 0x004fea000383ffff */
[----:B------:R-:W-:Y:S05]  /*6520*/  BRA `(.L_x_134) ;  /* 0xffffffec00907947 */ /* 0x000fea000383ffff */
.L_x_118:
[----:B------:R-:W-:Y:S01]  /*6530*/  BSSY B0, `(.L_x_135) ;  /* 0x0000006000007945 */ /* 0x000fe20003800000 */
[----:B------:R-:W-:-:S07]  /*6540*/  IMAD.MOV.U32 R15, RZ, RZ, -0x1 ;  /* 0xffffffffff0f7424 */ /* 0x000fce00078e00ff */
[----:B-----5:R-:W-:Y:S05]  /*6550*/  WARPSYNC.COLLECTIVE R15, `(.L_x_136) ;  /* 0x000000000f0c7348 */ /* 0x020fea0003c00000 */
[----:B------:R-:W-:Y:S02]  /*6560*/  ELECT P6, UR62, PT ;  /* 0x00000000003e782f */ /* 0x000fe400038c0000 */
[----:B------:R-:W-:Y:S01]  /*6570*/  MOV R14, UR62 ;  /* 0x0000003e000e7c02 */ /* 0x000fe20008000f00 */
[----:B-----5:R-:W-:Y:S10]  /*6580*/  ENDCOLLECTIVE ;  /* 0x000000000000791b */ /* 0x020ff40003800000 */
.L_x_136:
[----:B------:R-:W-:Y:S05]  /*6590*/  BSYNC B0 ;  /* 0x0000000000007941 */ /* 0x000fea0003800000 */
.L_x_135:
[----:B------:R-:W-:Y:S05]  /*65a0*/  BRA `(.L_x_137) ;  /* 0xfffffff800307947 */ /* 0x000fea000383ffff */
.L_x_122:
[----:B0-----:R0:W1:Y:S02]  /*65b0*/  SYNCS.PHASECHK.TRANS64.TRYWAIT P0, [R7+URZ], R2 ;  /* 0x00000002070075a7 */ /* 0x001064000800017f */
[----:B-1----:R-:W-:Y:S05]  /*65c0*/  @!P0 NANOSLEEP.SYNCS 0x989680 ;  /* 0x009896800000895d */ /* 0x002fea0003900000 */
[----:B------:R-:W1:Y:S02]  /*65d0*/  @!P0 SYNCS.PHASECHK.TRANS64 P0, [R7+URZ], R2 ;  /* 0x00000002070085a7 */ /* 0x000e64000800007f */
[----:B-1----:R-:W-:Y:S05]  /*65e0*/  @!P0 BRA `(.L_x_122) ;  /* 0xfffffffc00f08947 */ /* 0x002fea000383ffff */
[----:B------:R-:W-:Y:S05]  /*65f0*/  BRA `(.L_x_138) ;  /* 0xfffffff800707947 */ /* 0x000fea000383ffff */
.L_x_123:
[----:B0-----:R0:W1:Y:S02]  /*6600*/  SYNCS.PHASECHK.TRANS64.TRYWAIT P0, [R6+URZ], R3 ;  /* 0x00000003060075a7 */ /* 0x001064000800017f */
[----:B-1----:R-:W-:Y:S05]  /*6610*/  @!P0 NANOSLEEP.SYNCS 0x989680 ;  /* 0x009896800000895d */ /* 0x002fea0003900000 */
[----:B------:R-:W1:Y:S02]  /*6620*/  @!P0 SYNCS.PHASECHK.TRANS64 P0, [R6+URZ], R3 ;  /* 0x00000003060085a7 */ /* 0x000e64000800007f */
[----:B-1----:R-:W-:Y:S05]  /*6630*/  @!P0 BRA `(.L_x_123) ;  /* 0xfffffffc00f08947 */ /* 0x002fea000383ffff */
[----:B------:R-:W-:Y:S05]  /*6640*/  BRA `(.L_x_139) ;  /* 0xfffffff800807947 */ /* 0x000fea000383ffff */
.L_x_124:
[----:B0-----:R0:W1:Y:S02]  /*6650*/  SYNCS.PHASECHK.TRANS64.TRYWAIT P0, [R7+URZ], R4 ;  /* 0x00000004070075a7 */ /* 0x001064000800017f */
[----:B-1----:R-:W-:Y:S05]  /*6660*/  @!P0 NANOSLEEP.SYNCS 0x989680 ;  /* 0x009896800000895d */ /* 0x002fea0003900000 */
[----:B------:R-:W1:Y:S02]  /*6670*/  @!P0 SYNCS.PHASECHK.TRANS64 P0, [R7+URZ], R4 ;  /* 0x00000004070085a7 */ /* 0x000e64000800007f */
[----:B-1----:R-:W-:Y:S05]  /*6680*/  @!P0 BRA `(.L_x_124) ;  /* 0xfffffffc00f08947 */ /* 0x002fea000383ffff */
[----:B------:R-:W-:Y:S05]  /*6690*/  BRA `(.L_x_140) ;  /* 0xfffffff800907947 */ /* 0x000fea000383ffff */
.L_x_125:
[----:B0-----:R0:W1:Y:S02]  /*66a0*/  SYNCS.PHASECHK.TRANS64.TRYWAIT P0, [R6+URZ], R3 ;  /* 0x00000003060075a7 */ /* 0x001064000800017f */
[----:B-1----:R-:W-:Y:S05]  /*66b0*/  @!P0 NANOSLEEP.SYNCS 0x989680 ;  /* 0x009896800000895d */ /* 0x002fea0003900000 */
[----:B------:R-:W1:Y:S02]  /*66c0*/  @!P0 SYNCS.PHASECHK.TRANS64 P0, [R6+URZ], R3 ;  /* 0x00000003060085a7 */ /* 0x000e64000800007f */
[----:B-1----:R-:W-:Y:S05]  /*66d0*/  @!P0 BRA `(.L_x_125) ;  /* 0xfffffffc00f08947 */ /* 0x002fea000383ffff */
[----:B------:R-:W-:Y:S05]  /*66e0*/  BRA `(.L_x_141) ;  /* 0xfffffff800a07947 */ /* 0x000fea000383ffff */
.L_x_126:
[----:B0-----:R0:W1:Y:S02]  /*66f0*/  SYNCS.PHASECHK.TRANS64.TRYWAIT P0, [R7+URZ], R4 ;  /* 0x00000004070075a7 */ /* 0x001064000800017f */
[----:B-1----:R-:W-:Y:S05]  /*6700*/  @!P0 NANOSLEEP.SYNCS 0x989680 ;  /* 0x009896800000895d */ /* 0x002fea0003900000 */
[----:B------:R-:W1:Y:S02]  /*6710*/  @!P0 SYNCS.PHASECHK.TRANS64 P0, [R7+URZ], R4 ;  /* 0x00000004070085a7 */ /* 0x000e64000800007f */
[----:B-1----:R-:W-:Y:S05]  /*6720*/  @!P0 BRA `(.L_x_126) ;  /* 0xfffffffc00f08947 */ /* 0x002fea000383ffff */
[----:B------:R-:W-:Y:S05]  /*6730*/  BRA `(.L_x_142) ;  /* 0xfffffff800b07947 */ /* 0x000fea000383ffff */
.L_x_127:
[----:B-1----:R1:W2:Y:S02]  /*6740*/  SYNCS.PHASECHK.TRANS64.TRYWAIT P0, [R6+URZ], R3 ;  /* 0x00000003060075a7 */ /* 0x0022a4000800017f */
[----:B--2---:R-:W-:Y:S05]  /*6750*/  @!P0 NANOSLEEP.SYNCS 0x989680 ;  /* 0x009896800000895d */ /* 0x004fea0003900000 */
[----:B------:R-:W2:Y:S02]  /*6760*/  @!P0 SYNCS.PHASECHK.TRANS64 P0, [R6+URZ], R3 ;  /* 0x00000003060085a7 */ /* 0x000ea4000800007f */
[----:B--2---:R-:W-:Y:S05]  /*6770*/  @!P0 BRA `(.L_x_127) ;  /* 0xfffffffc00f08947 */ /* 0x004fea000383ffff */
[----:B------:R-:W-:Y:S05]  /*6780*/  BRA `(.L_x_143) ;  /* 0xfffffff800b87947 */ /* 0x000fea000383ffff */
.L_x_144:
[----:B------:R-:W-:-:S00]  /*6790*/  BRA `(.L_x_144) ;  /* 0xfffffffc00fc7947 */ /* 0x000fc0000383ffff */
[----:B------:R-:W-:-:S00]  /*67a0*/  NOP ;  /* 0x0000000000007918 */ /* 0x000fc00000000000 */
        /* <DEDUP_REMOVED lines=13> */
.L_x_145:


//--------------------- .nv.global.init           --------------------------
	.section	.nv.global.init,"aw",@progbits
.nv.global.init:
	.type		$str$22,@object
	.size		$str$22,($str$23 - $str$22)
$str$22:
        /*0000*/ 	.byte	0x6b, 0x5f, 0x74, 0x69, 0x6c, 0x65, 0x5f, 0x63, 0x6f, 0x75, 0x6e, 0x74, 0x20, 0x3e, 0x3d, 0x20
        /*0010*/ 	.byte	0x31, 0x00
	.type		$str$23,@object
	.size		$str$23,(__unnamed_1 - $str$23)
$str$23:
        /*0012*/ 	.byte	0x2f, 0x74, 0x6d, 0x70, 0x2f, 0x63, 0x75, 0x74, 0x6c, 0x61, 0x73, 0x73, 0x5f, 0x73, 0x77, 0x65
        /*0022*/ 	.byte	0x65, 0x70, 0x5f, 0x73, 0x72, 0x63, 0x2f, 0x69, 0x6e, 0x63, 0x6c, 0x75, 0x64, 0x65, 0x2f, 0x63
        /*0032*/ 	.byte	0x75, 0x74, 0x6c, 0x61, 0x73, 0x73, 0x2f, 0x67, 0x65, 0x6d, 0x6d, 0x2f, 0x63, 0x6f, 0x6c, 0x6c
        /*0042*/ 	.byte	0x65, 0x63, 0x74, 0x69, 0x76, 0x65, 0x2f, 0x73, 0x6d, 0x39, 0x30, 0x5f, 0x6d, 0x6d, 0x61, 0x5f
        /*0052*/ 	.byte	0x74, 0x6d, 0x61, 0x5f, 0x67, 0x6d, 0x6d, 0x61, 0x5f, 0x73, 0x73, 0x5f, 0x77, 0x61, 0x72, 0x70
        /*0062*/ 	.byte	0x73, 0x70, 0x65, 0x63, 0x69, 0x61, 0x6c, 0x69, 0x7a, 0x65, 0x64, 0x2e, 0x68, 0x70, 0x70, 0x00
	.type		__unnamed_1,@object
	.size		__unnamed_1,(.L_0 - __unnamed_1)
__unnamed_1:
        /*0072*/ 	.byte	0x76, 0x6f, 0x69, 0x64, 0x20, 0x63, 0x75, 0x74, 0x6c, 0x61, 0x73, 0x73, 0x3a, 0x3a, 0x67, 0x65
        /* <DEDUP_REMOVED lines=180> */
        /*0bc2*/ 	.byte	0x64, 0x65, 0x6e, 0x74, 0x69, 0x74, 0x79, 0x5d, 0x00
.L_0:


//--------------------- .nv.shared._ZN7cutlass13device_kernelINS_4gemm6kernel13GemmUniversalIN4cute5tupleIJiiiiEEENS1_10collective13CollectiveMmaINS1_34MainloopSm90TmaGmmaWarpSpecializedILi7ENS5_IJNS4_1CILi2EEENSA_ILi1EEESC_EEENS1_32KernelTmaWarpSpecializedPingpongEEENS5_IJNSA_ILi64EEESG_NSA_ILi128EEEEEENS_10bfloat16_tENS5_IJlSC_lEEESJ_SK_NS4_8TiledMMAINS4_8MMA_AtomIJNS4_4SM904GMMA27MMA_64x64x16_F32BF16BF16_SSILNSO_5MajorE0ELSQ_0ELNSO_7ScaleInE1ELSR_1EEEEEENS4_6LayoutINS5_IJSC_SC_SC_EEENS5_IJNSA_ILi0EEESW_SW_EEEEENS5_IJNS4_10UnderscoreESZ_SZ_EEEEENS4_13SM90_TMA_LOADENS4_14ComposedLayoutINS4_7SwizzleILi3ELi4ELi3EEENS4_18smem_ptr_flag_bitsILi16EEENSU_INS5_IJNSA_ILi8EEESG_EEENS5_IJSG_SC_EEEEEEEvNS4_8identityENS4_23SM90_TMA_LOAD_MULTICASTES1C_vS1D_EENS_8epilogue10collective6detail29Sm90TmaWarpSpecializedAdapterINS1H_15DefaultEpilogueISJ_SK_SK_NS1G_6thread17LinearCombinationISJ_Li1EffLNS1L_9ScaleType4KindE0ELNS_15FloatRoundStyleE2ESJ_EENS1_15EpilogueDefaultEEEEEvvEEEEvNT_6ParamsE --------------------------
	.section	.nv.shared._ZN7cutlass13device_kernelINS_4gemm6kernel13GemmUniversalIN4cute5tupleIJiiiiEEENS1_10collective13CollectiveMmaINS1_34MainloopSm90TmaGmmaWarpSpecializedILi7ENS5_IJNS4_1CILi2EEENSA_ILi1EEESC_EEENS1_32KernelTmaWarpSpecializedPingpongEEENS5_IJNSA_ILi64EEESG_NSA_ILi128EEEEEENS_10bfloat16_tENS5_IJlSC_lEEESJ_SK_NS4_8TiledMMAINS4_8MMA_AtomIJNS4_4SM904GMMA27MMA_64x64x16_F32BF16BF16_SSILNSO_5MajorE0ELSQ_0ELNSO_7ScaleInE1ELSR_1EEEEEENS4_6LayoutINS5_IJSC_SC_SC_EEENS5_IJNSA_ILi0EEESW_SW_EEEEENS5_IJNS4_10UnderscoreESZ_SZ_EEEEENS4_13SM90_TMA_LOADENS4_14ComposedLayoutINS4_7SwizzleILi3ELi4ELi3EEENS4_18smem_ptr_flag_bitsILi16EEENSU_INS5_IJNSA_ILi8EEESG_EEENS5_IJSG_SC_EEEEEEEvNS4_8identityENS4_23SM90_TMA_LOAD_MULTICASTES1C_vS1D_EENS_8epilogue10collective6detail29Sm90TmaWarpSpecializedAdapterINS1H_15DefaultEpilogueISJ_SK_SK_NS1G_6thread17LinearCombinationISJ_Li1EffLNS1L_9ScaleType4KindE0ELNS_15FloatRoundStyleE2ESJ_EENS1_15EpilogueDefaultEEEEEvvEEEEvNT_6ParamsE,"aw",@nobits
	.sectionflags	@""
	.align	16
	.zero		1024


//--------------------- .nv.shared.reserved.0     --------------------------
	.section	.nv.shared.reserved.0,"aw",@nobits
	.weak		__nv_reservedSMEM_offset_0_alias
	.size		__nv_reservedSMEM_offset_0_alias, 0, 0
	.other		__nv_reservedSMEM_offset_0_alias,@"STO_CUDA_RESERVED_SHARED STV_DEFAULT"
__nv_reservedSMEM_offset_0_alias:
	.zero		0


//--------------------- .nv.global                --------------------------
	.section	.nv.global,"aw",@nobits
.nv.global:
	.type		_ZN39_INTERNAL_be278968_4_k_cu_3e69638e_33854cute1_E,@object
	.size		_ZN39_INTERNAL_be278968_4_k_cu_3e69638e_33854cute1_E,(_ZN39_INTERNAL_be278968_4_k_cu_3e69638e_33854cuda3std3__45__cpo6cbeginE - _ZN39_INTERNAL_be278968_4_k_cu_3e69638e_33854cute1_E)
_ZN39_INTERNAL_be278968_4_k_cu_3e69638e_33854cute1_E:
	.zero		1
	.type		_ZN39_INTERNAL_be278968_4_k_cu_3e69638e_33854cuda3std3__45__cpo6cbeginE,@object
	.size		_ZN39_INTERNAL_be278968_4_k_cu_3e69638e_33854cuda3std3__45__cpo6cbeginE,(_ZN39_INTERNAL_be278968_4_k_cu_3e69638e_33854cuda3std3__48in_placeE - _ZN39_INTERNAL_be278968_4_k_cu_3e69638e_33854cuda3std3__45__cpo6cbeginE)
_ZN39_INTERNAL_be278968_4_k_cu_3e69638e_33854cuda3std3__45__cpo6cbeginE:
	.zero		1
	.type		_ZN39_INTERNAL_be278968_4_k_cu_3e69638e_33854cuda3std3__48in_placeE,@object
	.size		_ZN39_INTERNAL_be278968_4_k_cu_3e69638e_33854cuda3std3__48in_placeE,(_ZN39_INTERNAL_be278968_4_k_cu_3e69638e_33854cuda3std6ranges3__45__cpo9iter_moveE - _ZN39_INTERNAL_be278968_4_k_cu_3e69638e_33854cuda3std3__48in_placeE)
_ZN39_INTERNAL_be278968_4_k_cu_3e69638e_33854cuda3std3__48in_placeE:
	.zero		1
	.type		_ZN39_INTERNAL_be278968_4_k_cu_3e69638e_33854cuda3std6ranges3__45__cpo9iter_moveE,@object
	.size		_ZN39_INTERNAL_be278968_4_k_cu_3e69638e_33854cuda3std6ranges3__45__cpo9iter_moveE,(_ZN39_INTERNAL_be278968_4_k_cu_3e69638e_33854cuda3std3__45__cpo5beginE - _ZN39_INTERNAL_be278968_4_k_cu_3e69638e_33854cuda3std6ranges3__45__cpo9iter_moveE)
_ZN39_INTERNAL_be278968_4_k_cu_3e69638e_33854cuda3std6ranges3__45__cpo9iter_moveE:
	.zero		1
	.type		_ZN39_INTERNAL_be278968_4_k_cu_3e69638e_33854cuda3std3__45__cpo5beginE,@object
	.size		_ZN39_INTERNAL_be278968_4_k_cu_3e69638e_33854cuda3std3__45__cpo5beginE,(_ZN39_INTERNAL_be278968_4_k_cu_3e69638e_33854cuda3std3__441_GLOBAL__N__be278968_4_k_cu_3e69638e_33856ignoreE - _ZN39_INTERNAL_be278968_4_k_cu_3e69638e_33854cuda3std3__45__cpo5beginE)
_ZN39_INTERNAL_be278968_4_k_cu_3e69638e_33854cuda3std3__45__cpo5beginE:
	.zero		1
	.type		_ZN39_INTERNAL_be278968_4_k_cu_3e69638e_33854cuda3std3__441_GLOBAL__N__be278968_4_k_cu_3e69638e_33856ignoreE,@object
	.size		_ZN39_INTERNAL_be278968_4_k_cu_3e69638e_33854cuda3std3__441_GLOBAL__N__be278968_4_k_cu_3e69638e_33856ignoreE,(_ZN39_INTERNAL_be278968_4_k_cu_3e69638e_33854cute7productE - _ZN39_INTERNAL_be278968_4_k_cu_3e69638e_33854cuda3std3__441_GLOBAL__N__be278968_4_k_cu_3e69638e_33856ignoreE)
_ZN39_INTERNAL_be278968_4_k_cu_3e69638e_33854cuda3std3__441_GLOBAL__N__be278968_4_k_cu_3e69638e_33856ignoreE:
	.zero		1
	.type		_ZN39_INTERNAL_be278968_4_k_cu_3e69638e_33854cute7productE,@object
	.size		_ZN39_INTERNAL_be278968_4_k_cu_3e69638e_33854cute7productE,(_ZN39_INTERNAL_be278968_4_k_cu_3e69638e_33854cuda3std3__45__cpo3endE - _ZN39_INTERNAL_be278968_4_k_cu_3e69638e_33854cute7productE)
_ZN39_INTERNAL_be278968_4_k_cu_3e69638e_33854cute7productE:
	.zero		1
	.type		_ZN39_INTERNAL_be278968_4_k_cu_3e69638e_33854cuda3std3__45__cpo3endE,@object
	.size		_ZN39_INTERNAL_be278968_4_k_cu_3e69638e_33854cuda3std3__45__cpo3endE,(_ZN39_INTERNAL_be278968_4_k_cu_3e69638e_33854cuda3std3__419piecewise_constructE - _ZN39_INTERNAL_be278968_4_k_cu_3e69638e_33854cuda3std3__45__cpo3endE)
_ZN39_INTERNAL_be278968_4_k_cu_3e69638e_33854cuda3std3__45__cpo3endE:
	.zero		1
	.type		_ZN39_INTERNAL_be278968_4_k_cu_3e69638e_33854cuda3std3__419piecewise_constructE,@object
	.size		_ZN39_INTERNAL_be278968_4_k_cu_3e69638e_33854cuda3std3__419piecewise_constructE,(_ZN39_INTERNAL_be278968_4_k_cu_3e69638e_33854cuda3std3__45__cpo4cendE - _ZN39_INTERNAL_be278968_4_k_cu_3e69638e_33854cuda3std3__419piecewise_constructE)
_ZN39_INTERNAL_be278968_4_k_cu_3e69638e_33854cuda3std3__419piecewise_constructE:
	.zero		1
	.type		_ZN39_INTERNAL_be278968_4_k_cu_3e69638e_33854cuda3std3__45__cpo4cendE,@object
	.size		_ZN39_INTERNAL_be278968_4_k_cu_3e69638e_33854cuda3std3__45__cpo4cendE,(_ZN39_INTERNAL_be278968_4_k_cu_3e69638e_33854cuda3std6ranges3__45__cpo4swapE - _ZN39_INTERNAL_be278968_4_k_cu_3e69638e_33854cuda3std3__45__cpo4cendE)
_ZN39_INTERNAL_be278968_4_k_cu_3e69638e_33854cuda3std3__45__cpo4cendE:
	.zero		1
	.type		_ZN39_INTERNAL_be278968_4_k_cu_3e69638e_33854cuda3std6ranges3__45__cpo4swapE,@object
	.size		_ZN39_INTERNAL_be278968_4_k_cu_3e69638e_33854cuda3std6ranges3__45__cpo4swapE,(.L_8 - _ZN39_INTERNAL_be278968_4_k_cu_3e69638e_33854cuda3std6ranges3__45__cpo4swapE)
_ZN39_INTERNAL_be278968_4_k_cu_3e69638e_33854cuda3std6ranges3__45__cpo4swapE:
	.zero		1
.L_8:


//--------------------- .nv.constant0._ZN7cutlass13device_kernelINS_4gemm6kernel13GemmUniversalIN4cute5tupleIJiiiiEEENS1_10collective13CollectiveMmaINS1_34MainloopSm90TmaGmmaWarpSpecializedILi7ENS5_IJNS4_1CILi2EEENSA_ILi1EEESC_EEENS1_32KernelTmaWarpSpecializedPingpongEEENS5_IJNSA_ILi64EEESG_NSA_ILi128EEEEEENS_10bfloat16_tENS5_IJlSC_lEEESJ_SK_NS4_8TiledMMAINS4_8MMA_AtomIJNS4_4SM904GMMA27MMA_64x64x16_F32BF16BF16_SSILNSO_5MajorE0ELSQ_0ELNSO_7ScaleInE1ELSR_1EEEEEENS4_6LayoutINS5_IJSC_SC_SC_EEENS5_IJNSA_ILi0EEESW_SW_EEEEENS5_IJNS4_10UnderscoreESZ_SZ_EEEEENS4_13SM90_TMA_LOADENS4_14ComposedLayoutINS4_7SwizzleILi3ELi4ELi3EEENS4_18smem_ptr_flag_bitsILi16EEENSU_INS5_IJNSA_ILi8EEESG_EEENS5_IJSG_SC_EEEEEEEvNS4_8identityENS4_23SM90_TMA_LOAD_MULTICASTES1C_vS1D_EENS_8epilogue10collective6detail29Sm90TmaWarpSpecializedAdapterINS1H_15DefaultEpilogueISJ_SK_SK_NS1G_6thread17LinearCombinationISJ_Li1EffLNS1L_9ScaleType4KindE0ELNS_15FloatRoundStyleE2ESJ_EENS1_15EpilogueDefaultEEEEEvvEEEEvNT_6ParamsE --------------------------
	.section	.nv.constant0._ZN7cutlass13device_kernelINS_4gemm6kernel13GemmUniversalIN4cute5tupleIJiiiiEEENS1_10collective13CollectiveMmaINS1_34MainloopSm90TmaGmmaWarpSpecializedILi7ENS5_IJNS4_1CILi2EEENSA_ILi1EEESC_EEENS1_32KernelTmaWarpSpecializedPingpongEEENS5_IJNSA_ILi64EEESG_NSA_ILi128EEEEEENS_10bfloat16_tENS5_IJlSC_lEEESJ_SK_NS4_8TiledMMAINS4_8MMA_AtomIJNS4_4SM904GMMA27MMA_64x64x16_F32BF16BF16_SSILNSO_5MajorE0ELSQ_0ELNSO_7ScaleInE1ELSR_1EEEEEENS4_6LayoutINS5_IJSC_SC_SC_EEENS5_IJNSA_ILi0EEESW_SW_EEEEENS5_IJNS4_10UnderscoreESZ_SZ_EEEEENS4_13SM90_TMA_LOADENS4_14ComposedLayoutINS4_7SwizzleILi3ELi4ELi3EEENS4_18smem_ptr_flag_bitsILi16EEENSU_INS5_IJNSA_ILi8EEESG_EEENS5_IJSG_SC_EEEEEEEvNS4_8identityENS4_23SM90_TMA_LOAD_MULTICASTES1C_vS1D_EENS_8epilogue10collective6detail29Sm90TmaWarpSpecializedAdapterINS1H_15DefaultEpilogueISJ_SK_SK_NS1G_6thread17LinearCombinationISJ_Li1EffLNS1L_9ScaleType4KindE0ELNS_15FloatRoundStyleE2ESJ_EENS1_15EpilogueDefaultEEEEEvvEEEEvNT_6ParamsE,"a",@progbits
	.sectionflags	@""
	.align	4
.nv.constant0._ZN7cutlass13device_kernelINS_4gemm6kernel13GemmUniversalIN4cute5tupleIJiiiiEEENS1_10collective13CollectiveMmaINS1_34MainloopSm90TmaGmmaWarpSpecializedILi7ENS5_IJNS4_1CILi2EEENSA_ILi1EEESC_EEENS1_32KernelTmaWarpSpecializedPingpongEEENS5_IJNSA_ILi64EEESG_NSA_ILi128EEEEEENS_10bfloat16_tENS5_IJlSC_lEEESJ_SK_NS4_8TiledMMAINS4_8MMA_AtomIJNS4_4SM904GMMA27MMA_64x64x16_F32BF16BF16_SSILNSO_5MajorE0ELSQ_0ELNSO_7ScaleInE1ELSR_1EEEEEENS4_6LayoutINS5_IJSC_SC_SC_EEENS5_IJNSA_ILi0EEESW_SW_EEEEENS5_IJNS4_10UnderscoreESZ_SZ_EEEEENS4_13SM90_TMA_LOADENS4_14ComposedLayoutINS4_7SwizzleILi3ELi4ELi3EEENS4_18smem_ptr_flag_bitsILi16EEENSU_INS5_IJNSA_ILi8EEESG_EEENS5_IJSG_SC_EEEEEEEvNS4_8identityENS4_23SM90_TMA_LOAD_MULTICASTES1C_vS1D_EENS_8epilogue10collective6detail29Sm90TmaWarpSpecializedAdapterINS1H_15DefaultEpilogueISJ_SK_SK_NS1G_6thread17LinearCombinationISJ_Li1EffLNS1L_9ScaleType4KindE0ELNS_15FloatRoundStyleE2ESJ_EENS1_15EpilogueDefaultEEEEEvvEEEEvNT_6ParamsE:
	.zero		1664


//--------------------- SYMBOLS --------------------------

	.type		.nv.reservedSmem.offset0,@object
	.size		.nv.reservedSmem.offset0,0x4
	.type		__assertfail,@function
